	.target	sm_90a

	.elftype	@"ET_EXEC"


//--------------------- .note.nv.tkinfo           --------------------------
	.section	.note.nv.tkinfo,"",@"SHT_NOTE"
	.sectionflags	@"SHF_NOTE_NV_TKINFO"
	.tkinfo
        /*0018*/ 	.word	0x00000002
        /*0030*/ 	.string	""
        /*0030*/ 	.string	"ptxas"
        /*0030*/ 	.string	"Cuda compilation tools, release 13.0, V13.0.88"
        /*0030*/ 	.string	"Build cuda_13.0.r13.0/compiler.36424714_0"
        /*0030*/ 	.string	"-v  -suppress-debug-info  -lineinfo  -arch sm_90a "



//--------------------- .note.nv.cuinfo           --------------------------
	.section	.note.nv.cuinfo,"",@"SHT_NOTE"
	.sectionflags	@"SHF_NOTE_NV_CUINFO"
        /*0018*/ 	.short	0x0002
        /*001a*/ 	.short	0x005a
        /*001c*/ 	.short	0x0082
	.zero		2


//--------------------- .nv.info                  --------------------------
	.section	.nv.info,"",@"SHT_CUDA_INFO"
	.align	4


	//----- nvinfo : EIATTR_REGCOUNT
	.align		4
        /*0000*/ 	.byte	0x04, 0x2f
        /*0002*/ 	.short	(.L_1 - .L_0)
	.align		4
.L_0:
        /*0004*/ 	.word	index@(gluon_wgmma)
        /*0008*/ 	.word	0x0000005a


	//----- nvinfo : EIATTR_FRAME_SIZE
	.align		4
.L_1:
        /*000c*/ 	.byte	0x04, 0x11
        /*000e*/ 	.short	(.L_3 - .L_2)
	.align		4
.L_2:
        /*0010*/ 	.word	index@(gluon_wgmma)
        /*0014*/ 	.word	0x00000000


	//----- nvinfo : EIATTR_MIN_STACK_SIZE
	.align		4
.L_3:
        /*0018*/ 	.byte	0x04, 0x12
        /*001a*/ 	.short	(.L_5 - .L_4)
	.align		4
.L_4:
        /*001c*/ 	.word	index@(gluon_wgmma)
        /*0020*/ 	.word	0x00000000
.L_5:


//--------------------- .nv.compat                --------------------------
	.section	.nv.compat,"",@"SHT_CUDA_COMPAT_INFO"
	.align	4
        /*0000*/ 	.byte	0x02, 0x09, 0x01, 0x00, 0x02, 0x02, 0x04, 0x00, 0x02, 0x05, 0x05, 0x00, 0x03, 0x07, 0x01, 0x01
        /*0010*/ 	.byte	0x02, 0x03, 0x03, 0x00, 0x02, 0x06, 0x01, 0x00, 0x04, 0x0b, 0x08, 0x00, 0x00, 0x00, 0x00, 0x00
        /*0020*/ 	.byte	0x00, 0x00, 0x00, 0x00


//--------------------- .nv.info.gluon_wgmma      --------------------------
	.section	.nv.info.gluon_wgmma,"",@"SHT_CUDA_INFO"
	.sectionflags	@""
	.align	4


	//----- nvinfo : EIATTR_CUDA_API_VERSION
	.align		4
        /*0000*/ 	.byte	0x04, 0x37
        /*0002*/ 	.short	(.L_7 - .L_6)
.L_6:
        /*0004*/ 	.word	0x00000082


	//----- nvinfo : EIATTR_KPARAM_INFO
	.align		4
.L_7:
        /*0008*/ 	.byte	0x04, 0x17
        /*000a*/ 	.short	(.L_9 - .L_8)
.L_8:
        /*000c*/ 	.word	0x00000000
        /*0010*/ 	.short	0x000a
        /*0012*/ 	.short	0x0048
        /*0014*/ 	.byte	0x00, 0xf4, 0x21, 0x00


	//----- nvinfo : EIATTR_KPARAM_INFO
	.align		4
.L_9:
        /*0018*/ 	.byte	0x04, 0x17
        /*001a*/ 	.short	(.L_11 - .L_10)
.L_10:
        /*001c*/ 	.word	0x00000000
        /*0020*/ 	.short	0x0009
        /*0022*/ 	.short	0x0040
        /*0024*/ 	.byte	0x00, 0xf4, 0x21, 0x00


	//----- nvinfo : EIATTR_KPARAM_INFO
	.align		4
.L_11:
        /*0028*/ 	.byte	0x04, 0x17
        /*002a*/ 	.short	(.L_13 - .L_12)
.L_12:
        /*002c*/ 	.word	0x00000000
        /*0030*/ 	.short	0x0008
        /*0032*/ 	.short	0x0038
        /*0034*/ 	.byte	0x00, 0xf0, 0x21, 0x00


	//----- nvinfo : EIATTR_KPARAM_INFO
	.align		4
.L_13:
        /*0038*/ 	.byte	0x04, 0x17
        /*003a*/ 	.short	(.L_15 - .L_14)
.L_14:
        /*003c*/ 	.word	0x00000000
        /*0040*/ 	.short	0x0007
        /*0042*/ 	.short	0x0030
        /*0044*/ 	.byte	0x00, 0xf0, 0x21, 0x00


	//----- nvinfo : EIATTR_KPARAM_INFO
	.align		4
.L_15:
        /*0048*/ 	.byte	0x04, 0x17
        /*004a*/ 	.short	(.L_17 - .L_16)
.L_16:
        /*004c*/ 	.word	0x00000000
        /*0050*/ 	.short	0x0006
        /*0052*/ 	.short	0x0028
        /*0054*/ 	.byte	0x00, 0xf0, 0x21, 0x00


	//----- nvinfo : EIATTR_KPARAM_INFO
	.align		4
.L_17:
        /*0058*/ 	.byte	0x04, 0x17
        /*005a*/ 	.short	(.L_19 - .L_18)
.L_18:
        /*005c*/ 	.word	0x00000000
        /*0060*/ 	.short	0x0005
        /*0062*/ 	.short	0x0020
        /*0064*/ 	.byte	0x00, 0xf0, 0x11, 0x00


	//----- nvinfo : EIATTR_KPARAM_INFO
	.align		4
.L_19:
        /*0068*/ 	.byte	0x04, 0x17
        /*006a*/ 	.short	(.L_21 - .L_20)
.L_20:
        /*006c*/ 	.word	0x00000000
        /*0070*/ 	.short	0x0004
        /*0072*/ 	.short	0x001c
        /*0074*/ 	.byte	0x00, 0xf0, 0x11, 0x00


	//----- nvinfo : EIATTR_KPARAM_INFO
	.align		4
.L_21:
        /*0078*/ 	.byte	0x04, 0x17
        /*007a*/ 	.short	(.L_23 - .L_22)
.L_22:
        /*007c*/ 	.word	0x00000000
        /*0080*/ 	.short	0x0003
        /*0082*/ 	.short	0x0018
        /*0084*/ 	.byte	0x00, 0xf0, 0x11, 0x00


	//----- nvinfo : EIATTR_KPARAM_INFO
	.align		4
.L_23:
        /*0088*/ 	.byte	0x04, 0x17
        /*008a*/ 	.short	(.L_25 - .L_24)
.L_24:
        /*008c*/ 	.word	0x00000000
        /*0090*/ 	.short	0x0002
        /*0092*/ 	.short	0x0010
        /*0094*/ 	.byte	0x00, 0xf4, 0x21, 0x00


	//----- nvinfo : EIATTR_KPARAM_INFO
	.align		4
.L_25:
        /*0098*/ 	.byte	0x04, 0x17
        /*009a*/ 	.short	(.L_27 - .L_26)
.L_26:
        /*009c*/ 	.word	0x00000000
        /*00a0*/ 	.short	0x0001
        /*00a2*/ 	.short	0x0008
        /*00a4*/ 	.byte	0x00, 0xf4, 0x21, 0x00


	//----- nvinfo : EIATTR_KPARAM_INFO
	.align		4
.L_27:
        /*00a8*/ 	.byte	0x04, 0x17
        /*00aa*/ 	.short	(.L_29 - .L_28)
.L_28:
        /*00ac*/ 	.word	0x00000000
        /*00b0*/ 	.short	0x0000
        /*00b2*/ 	.short	0x0000
        /*00b4*/ 	.byte	0x00, 0xf4, 0x21, 0x00


	//----- nvinfo : EIATTR_SPARSE_MMA_MASK
	.align		4
.L_29:
        /*00b8*/ 	.byte	0x03, 0x50
        /*00ba*/ 	.short	0x0000


	//----- nvinfo : EIATTR_MAXREG_COUNT
	.align		4
        /*00bc*/ 	.byte	0x03, 0x1b
        /*00be*/ 	.short	0x00ff


	//----- nvinfo : EIATTR_NUM_BARRIERS
	.align		4
        /*00c0*/ 	.byte	0x02, 0x4c
        /*00c2*/ 	.byte	0x01
	.zero		1


	//----- nvinfo : EIATTR_MERCURY_ISA_VERSION
	.align		4
        /*00c4*/ 	.byte	0x03, 0x5f
        /*00c6*/ 	.short	0x0101


	//----- nvinfo : EIATTR_INT_WARP_WIDE_INSTR_OFFSETS
	.align		4
        /*00c8*/ 	.byte	0x04, 0x31
        /*00ca*/ 	.short	(.L_31 - .L_30)


	//   ....[0]....
.L_30:
        /*00cc*/ 	.word	0x00001320


	//   ....[1]....
        /*00d0*/ 	.word	0x000013b0


	//   ....[2]....
        /*00d4*/ 	.word	0x000018f0


	//   ....[3]....
        /*00d8*/ 	.word	0x00001900


	//   ....[4]....
        /*00dc*/ 	.word	0x00001970


	//   ....[5]....
        /*00e0*/ 	.word	0x00001980


	//   ....[6]....
        /*00e4*/ 	.word	0x00002040


	//   ....[7]....
        /*00e8*/ 	.word	0x00002050


	//----- nvinfo : EIATTR_COOP_GROUP_MASK_REGIDS
	.align		4
.L_31:
        /*00ec*/ 	.byte	0x04, 0x29
        /*00ee*/ 	.short	(.L_33 - .L_32)


	//   ....[0]....
.L_32:
        /*00f0*/ 	.word	0xffffffff


	//   ....[1]....
        /*00f4*/ 	.word	0xffffffff


	//   ....[2]....
        /*00f8*/ 	.word	0xffffffff


	//----- nvinfo : EIATTR_COOP_GROUP_INSTR_OFFSETS
	.align		4
.L_33:
        /*00fc*/ 	.byte	0x04, 0x28
        /*00fe*/ 	.short	(.L_35 - .L_34)


	//   ....[0]....
.L_34:
        /*0100*/ 	.word	0x00000150


	//   ....[1]....
        /*0104*/ 	.word	0x00000700


	//   ....[2]....
        /*0108*/ 	.word	0x00000cf0


	//----- nvinfo : EIATTR_MBARRIER_INSTR_OFFSETS
	.align		4
.L_35:
        /*010c*/ 	.byte	0x04, 0x39
        /*010e*/ 	.short	(.L_37 - .L_36)


	//   ....[0]....
.L_36:
        /*0110*/ 	.word	0x00001470
        /*0114*/ 	.word	0x000000ff
        /*0118*/ 	.word	0x00010000
        /*011c*/ 	.short	0x0100
        /*011e*/ 	.byte	0x06
	.zero		1


	//   ....[1]....
        /*0120*/ 	.word	0x00001a30
        /*0124*/ 	.word	0x000000ff
        /*0128*/ 	.word	0x00010000
        /*012c*/ 	.short	0x010a
        /*012e*/ 	.byte	0x06
	.zero		1


	//   ....[2]....
        /*0130*/ 	.word	0x00001dc0
        /*0134*/ 	.word	0x000000ff
        /*0138*/ 	.word	0x00010000
        /*013c*/ 	.short	0x0108
        /*013e*/ 	.byte	0x06
	.zero		1


	//   ....[3]....
        /*0140*/ 	.word	0x000020e0
        /*0144*/ 	.word	0x000000ff
        /*0148*/ 	.word	0x00010000
        /*014c*/ 	.short	0x010a
        /*014e*/ 	.byte	0x06
	.zero		1


	//----- nvinfo : EIATTR_NUM_MBARRIERS
	.align		4
.L_37:
        /*0150*/ 	.byte	0x03, 0x38
        /*0152*/ 	.short	0x0001


	//----- nvinfo : EIATTR_EXIT_INSTR_OFFSETS
	.align		4
        /*0154*/ 	.byte	0x04, 0x1c
        /*0156*/ 	.short	(.L_39 - .L_38)


	//   ....[0]....
.L_38:
        /*0158*/ 	.word	0x000020d0


	//----- nvinfo : EIATTR_REQNTID
	.align		4
.L_39:
        /*015c*/ 	.byte	0x04, 0x10
        /*015e*/ 	.short	(.L_41 - .L_40)
.L_40:
        /*0160*/ 	.word	0x00000100
        /*0164*/ 	.word	0x00000001
        /*0168*/ 	.word	0x00000001


	//----- nvinfo : EIATTR_CRS_STACK_SIZE
	.align		4
.L_41:
        /*016c*/ 	.byte	0x04, 0x1e
        /*016e*/ 	.short	(.L_43 - .L_42)
.L_42:
        /*0170*/ 	.word	0x00000000


	//----- nvinfo : EIATTR_CBANK_PARAM_SIZE
	.align		4
.L_43:
        /*0174*/ 	.byte	0x03, 0x19
        /*0176*/ 	.short	0x0050


	//----- nvinfo : EIATTR_PARAM_CBANK
	.align		4
        /*0178*/ 	.byte	0x04, 0x0a
        /*017a*/ 	.short	(.L_45 - .L_44)
	.align		4
.L_44:
        /*017c*/ 	.word	index@(.nv.constant0.gluon_wgmma)
        /*0180*/ 	.short	0x0210
        /*0182*/ 	.short	0x0050


	//----- nvinfo : EIATTR_SW_WAR
	.align		4
.L_45:
        /*0184*/ 	.byte	0x04, 0x36
        /*0186*/ 	.short	(.L_47 - .L_46)
.L_46:
        /*0188*/ 	.word	0x00000008
.L_47:


//--------------------- .nv.callgraph             --------------------------
	.section	.nv.callgraph,"",@"SHT_CUDA_CALLGRAPH"
	.align	4
	.sectionentsize	8
	.align		4
        /*0000*/ 	.word	0x00000000
	.align		4
        /*0004*/ 	.word	0xffffffff
	.align		4
        /*0008*/ 	.word	0x00000000
	.align		4
        /*000c*/ 	.word	0xfffffffe
	.align		4
        /*0010*/ 	.word	0x00000000
	.align		4
        /*0014*/ 	.word	0xfffffffd
	.align		4
        /*0018*/ 	.word	0x00000000
	.align		4
        /*001c*/ 	.word	0xfffffffc


//--------------------- .text.gluon_wgmma         --------------------------
	.section	.text.gluon_wgmma,"ax",@progbits
	.align	128
        .global         gluon_wgmma
        .type           gluon_wgmma,@function
        .size           gluon_wgmma,(.L_x_52 - gluon_wgmma)
        .other          gluon_wgmma,@"STO_CUDA_ENTRY STV_DEFAULT"
gluon_wgmma:
.text.gluon_wgmma:
[----:B------:R-:W-:Y:S01]  /*0000*/  LDC R1, c[0x0][0x28] ;  /* 0x00000a00ff017b82 */ /* 0x000fe20000000800 */
[----:B------:R-:W1:Y:S07]  /*0010*/  S2R R0, SR_TID.X ;  /* 0x0000000000007919 */ /* 0x000e6e0000002100 */
[----:B------:R-:W2:Y:S01]  /*0020*/  S2UR UR4, SR_CgaCtaId ;  /* 0x00000000000479c3 */ /* 0x000ea20000008800 */
[----:B------:R-:W-:Y:S01]  /*0030*/  UMOV UR6, 0x400 ;  /* 0x0000040000067882 */ /* 0x000fe20000000000 */
[----:B------:R-:W-:Y:S01]  /*0040*/  ULDC UR7, c[0x0][0xc] ;  /* 0x0000030000077ab9 */ /* 0x000fe20000000800 */
[----:B------:R-:W-:Y:S01]  /*0050*/  ULDC.64 UR52, c[0x0][0x250] ;  /* 0x0000940000347ab9 */ /* 0x000fe20000000a00 */
[----:B------:R-:W-:Y:S04]  /*0060*/  BSSY B0, `(.L_x_0) ;  /* 0x000001e000007945 */ /* 0x000fe80003800000 */
[----:B------:R-:W3:Y:S08]  /*0070*/  LDC R4, c[0x0][0x228] ;  /* 0x00008a00ff047b82 */ /* 0x000ef00000000800 */
[----:B------:R-:W4:Y:S08]  /*0080*/  LDC R14, c[0x0][0x230] ;  /* 0x00008c00ff0e7b82 */ /* 0x000f300000000800 */
[----:B------:R-:W-:Y:S01]  /*0090*/  S2UR UR54, SR_CTAID.Y ;  /* 0x00000000003679c3 */ /* 0x000fe20000002600 */
[----:B--2---:R-:W-:-:S03]  /*00a0*/  ULEA UR6, UR4, UR6, 0x18 ;  /* 0x0000000604067291 */ /* 0x004fc6000f8ec03f */
[----:B------:R-:W-:Y:S01]  /*00b0*/  ULDC UR4, c[0x0][0x10] ;  /* 0x0000040000047ab9 */ /* 0x000fe20000000800 */
[----:B-1----:R-:W-:-:S03]  /*00c0*/  LOP3.LUT R6, R0, 0xff, RZ, 0xc0, !PT ;  /* 0x000000ff00067812 */ /* 0x002fc600078ec0ff */
[----:B------:R-:W1:Y:S01]  /*00d0*/  S2UR UR5, SR_CTAID.Z ;  /* 0x00000000000579c3 */ /* 0x000e620000002700 */
[----:B---3--:R-:W-:Y:S01]  /*00e0*/  VIADD R4, R4, 0xffffffff ;  /* 0xffffffff04047836 */ /* 0x008fe20000000000 */
[C---:B------:R-:W-:Y:S02]  /*00f0*/  ISETP.GE.U32.AND P0, PT, R6.reuse, 0x20, PT ;  /* 0x000000200600780c */ /* 0x040fe40003f06070 */
[C---:B------:R-:W-:Y:S02]  /*0100*/  ISETP.NE.U32.AND P2, PT, R6.reuse, RZ, PT ;  /* 0x000000ff0600720c */ /* 0x040fe40003f45070 */
[----:B------:R-:W-:Y:S02]  /*0110*/  LEA R12, R6, UR6, 0x2 ;  /* 0x00000006060c7c11 */ /* 0x000fe4000f8e10ff */
[----:B------:R-:W2:Y:S01]  /*0120*/  S2UR UR55, SR_CTAID.X ;  /* 0x00000000003779c3 */ /* 0x000ea20000002500 */
[----:B----4-:R-:W-:-:S06]  /*0130*/  VIADD R13, R14, 0xffffffff ;  /* 0xffffffff0e0d7836 */ /* 0x010fcc0000000000 */
[----:B------:R3:W-:Y:S01]  /*0140*/  @!P0 STS [R12], RZ ;  /* 0x000000ff0c008388 */ /* 0x0007e20000000800 */
[----:B------:R-:W-:-:S03]  /*0150*/  NOP ;  /* 0x0000000000007918 */ /* 0x000fc60000000000 */
[----:B------:R3:W-:Y:S01]  /*0160*/  @!P2 STS [UR6+0x24], R4 ;  /* 0x00002404ff00a988 */ /* 0x0007e20008000806 */
[----:B-1----:R-:W-:-:S03]  /*0170*/  UIMAD UR4, UR5, UR4, UR54 ;  /* 0x00000004050472a4 */ /* 0x002fc6000f8e0236 */
[----:B------:R3:W-:Y:S01]  /*0180*/  @!P2 STS [UR6+0x20], R13 ;  /* 0x0000200dff00a988 */ /* 0x0007e20008000806 */
[----:B--2---:R-:W-:-:S04]  /*0190*/  UIMAD UR4, UR4, UR7, UR55 ;  /* 0x00000007040472a4 */ /* 0x004fc8000f8e0237 */
[----:B------:R-:W-:-:S04]  /*01a0*/  UIMAD UR4, UR4, 0x180, URZ ;  /* 0x00000180040478a4 */ /* 0x000fc8000f8e023f */
[----:B------:R-:W-:-:S04]  /*01b0*/  UIADD3 UR20, UP0, UR4, UR52, URZ ;  /* 0x0000003404147290 */ /* 0x000fc8000ff1e03f */
[----:B------:R-:W-:Y:S01]  /*01c0*/  ULEA.HI.X.SX32 UR21, UR4, UR53, 0x1, UP0 ;  /* 0x0000003504157291 */ /* 0x000fe200080f0e3f */
[----:B---3--:R-:W-:Y:S11]  /*01d0*/  @P2 BRA `(.L_x_1) ;  /* 0x0000000000182947 */ /* 0x008ff60003800000 */
[----:B------:R-:W1:Y:S01]  /*01e0*/  LDS R2, [UR6+0x8] ;  /* 0x00000806ff027984 */ /* 0x000e620008000800 */
[----:B------:R-:W2:Y:S01]  /*01f0*/  LDC.64 R8, c[0x0][0x210] ;  /* 0x00008400ff087b82 */ /* 0x000ea20000000a00 */
[----:B------:R-:W-:Y:S02]  /*0200*/  IMAD.MOV.U32 R3, RZ, RZ, 0x70 ;  /* 0x00000070ff037424 */ /* 0x000fe400078e00ff */
[----:B--2---:R2:W-:Y:S03]  /*0210*/  STS.64 [UR6], R8 ;  /* 0x00000008ff007988 */ /* 0x0045e60008000a06 */
[----:B-1----:R-:W-:-:S05]  /*0220*/  LOP3.LUT R2, R2, 0x10, R3, 0xd8, !PT ;  /* 0x0000001002027812 */ /* 0x002fca00078ed803 */
[----:B------:R2:W-:Y:S02]  /*0230*/  STS [UR6+0x8], R2 ;  /* 0x00000802ff007988 */ /* 0x0005e40008000806 */
.L_x_1:
[----:B------:R-:W-:Y:S05]  /*0240*/  BSYNC B0 ;  /* 0x0000000000007941 */ /* 0x000fea0003800000 */
.L_x_0:
[----:B------:R-:W-:Y:S04]  /*0250*/  BSSY B0, `(.L_x_2) ;  /* 0x000000a000007945 */ /* 0x000fe80003800000 */
[----:B------:R-:W-:Y:S05]  /*0260*/  @P2 BRA `(.L_x_3) ;  /* 0x0000000000202947 */ /* 0x000fea0003800000 */
[----:B--2---:R-:W1:Y:S01]  /*0270*/  LDS R2, [UR6+0x34] ;  /* 0x00003406ff027984 */ /* 0x004e620008000800 */
[----:B------:R-:W-:Y:S02]  /*0280*/  IMAD.MOV.U32 R3, RZ, RZ, 0x3f000000 ;  /* 0x3f000000ff037424 */ /* 0x000fe400078e00ff */
[----:B------:R-:W-:Y:S01]  /*0290*/  @!P2 IMAD.MOV.U32 R5, RZ, RZ, 0x7f ;  /* 0x0000007fff05a424 */ /* 0x000fe200078e00ff */
[----:B------:R-:W2:Y:S02]  /*02a0*/  @!P2 LDS R8, [UR6+0x38] ;  /* 0x00003806ff08a984 */ /* 0x000ea40008000800 */
[----:B-1----:R-:W-:Y:S02]  /*02b0*/  LOP3.LUT R2, R2, 0xff000000, R3, 0xb8, !PT ;  /* 0xff00000002027812 */ /* 0x002fe400078eb803 */
[----:B--2---:R-:W-:-:S03]  /*02c0*/  @!P2 LOP3.LUT R3, R8, 0xff, R5, 0xb8, !PT ;  /* 0x000000ff0803a812 */ /* 0x004fc600078eb805 */
[----:B------:R1:W-:Y:S04]  /*02d0*/  STS [UR6+0x34], R2 ;  /* 0x00003402ff007988 */ /* 0x0003e80008000806 */
[----:B------:R1:W-:Y:S02]  /*02e0*/  @!P2 STS [UR6+0x38], R3 ;  /* 0x00003803ff00a988 */ /* 0x0003e40008000806 */
.L_x_3:
[----:B------:R-:W-:Y:S05]  /*02f0*/  BSYNC B0 ;  /* 0x0000000000007941 */ /* 0x000fea0003800000 */
.L_x_2:
[----:B------:R-:W-:Y:S04]  /*0300*/  BSSY B0, `(.L_x_4) ;  /* 0x000000e000007945 */ /* 0x000fe80003800000 */
[----:B------:R-:W-:Y:S05]  /*0310*/  @P2 BRA `(.L_x_5) ;  /* 0x0000000000302947 */ /* 0x000fea0003800000 */
[----:B-1----:R-:W1:Y:S01]  /*0320*/  LDS R3, [UR6+0x34] ;  /* 0x00003406ff037984 */ /* 0x002e620008000800 */
[----:B------:R-:W3:Y:S03]  /*0330*/  LDC.64 R10, c[0x0][0x238] ;  /* 0x00008e00ff0a7b82 */ /* 0x000ee60000000a00 */
[----:B--2---:R-:W2:Y:S01]  /*0340*/  LDS R2, [UR6+0x1c] ;  /* 0x00001c06ff027984 */ /* 0x004ea20008000800 */
[C---:B---3--:R-:W-:Y:S01]  /*0350*/  SHF.L.U64.HI R8, R10.reuse, 0x1, R11 ;  /* 0x000000010a087819 */ /* 0x048fe2000001020b */
[----:B------:R-:W-:-:S03]  /*0360*/  IMAD.SHL.U32 R5, R10, 0x2, RZ ;  /* 0x000000020a057824 */ /* 0x000fc600078e00ff */
[--C-:B------:R-:W-:Y:S02]  /*0370*/  SHF.R.U32.HI R7, RZ, 0x4, R8.reuse ;  /* 0x00000004ff077819 */ /* 0x100fe40000011608 */
[----:B------:R-:W-:-:S05]  /*0380*/  SHF.R.U64 R5, R5, 0x4, R8 ;  /* 0x0000000405057819 */ /* 0x000fca0000001208 */
[----:B------:R3:W-:Y:S01]  /*0390*/  STS [UR6+0xc], R5 ;  /* 0x00000c05ff007988 */ /* 0x0007e20008000806 */
[----:B-1----:R-:W-:Y:S02]  /*03a0*/  LOP3.LUT R3, R3, 0x7, RZ, 0xb8, !PT ;  /* 0x0000000703037812 */ /* 0x002fe400078eb8ff */
[----:B--2---:R-:W-:-:S03]  /*03b0*/  LOP3.LUT R2, R2, 0xf, R7, 0xb8, !PT ;  /* 0x0000000f02027812 */ /* 0x004fc600078eb807 */
[----:B------:R3:W-:Y:S04]  /*03c0*/  STS [UR6+0x34], R3 ;  /* 0x00003403ff007988 */ /* 0x0007e80008000806 */
[----:B------:R3:W-:Y:S02]  /*03d0*/  STS [UR6+0x1c], R2 ;  /* 0x00001c02ff007988 */ /* 0x0007e40008000806 */
.L_x_5:
[----:B------:R-:W-:Y:S05]  /*03e0*/  BSYNC B0 ;  /* 0x0000000000007941 */ /* 0x000fea0003800000 */
.L_x_4:
[----:B------:R-:W-:Y:S04]  /*03f0*/  BSSY B1, `(.L_x_6) ;  /* 0x000001b000017945 */ /* 0x000fe80003800000 */
[----:B------:R-:W-:Y:S01]  /*0400*/  BSSY B0, `(.L_x_7) ;  /* 0x0000016000007945 */ /* 0x000fe20003800000 */
[----:B--2---:R-:W-:-:S03]  /*0410*/  IMAD.MOV.U32 R9, RZ, RZ, RZ ;  /* 0x000000ffff097224 */ /* 0x004fc600078e00ff */
[----:B------:R-:W-:Y:S05]  /*0420*/  @P2 BRA `(.L_x_8) ;  /* 0x0000000000202947 */ /* 0x000fea0003800000 */
[----:B-1-3--:R-:W1:Y:S02]  /*0430*/  LDS R2, [UR6+0x34] ;  /* 0x00003406ff027984 */ /* 0x00ae640008000800 */
[----:B-1----:R-:W-:-:S05]  /*0440*/  LOP3.LUT R2, R2, 0x38, RZ, 0xb8, !PT ;  /* 0x0000003802027812 */ /* 0x002fca00078eb8ff */
[----:B------:R1:W-:Y:S01]  /*0450*/  STS [UR6+0x34], R2 ;  /* 0x00003402ff007988 */ /* 0x0003e20008000806 */
[----:B------:R-:W-:Y:S05]  /*0460*/  @P2 BRA `(.L_x_9) ;  /* 0x0000000000202947 */ /* 0x000fea0003800000 */
[----:B-1----:R-:W1:Y:S01]  /*0470*/  LDS R2, [UR6+0x8] ;  /* 0x00000806ff027984 */ /* 0x002e620008000800 */
[----:B------:R-:W-:-:S05]  /*0480*/  IMAD.MOV.U32 R3, RZ, RZ, 0x780 ;  /* 0x00000780ff037424 */ /* 0x000fca00078e00ff */
[----:B-1----:R-:W-:-:S05]  /*0490*/  LOP3.LUT R2, R2, 0x300, R3, 0xd8, !PT ;  /* 0x0000030002027812 */ /* 0x002fca00078ed803 */
[----:B------:R2:W-:Y:S02]  /*04a0*/  STS [UR6+0x8], R2 ;  /* 0x00000802ff007988 */ /* 0x0005e40008000806 */
.L_x_8:
[----:B------:R-:W-:Y:S05]  /*04b0*/  @P2 BRA `(.L_x_10) ;  /* 0x0000000000282947 */ /* 0x000fea0003800000 */
[----:B-123--:R-:W1:Y:S02]  /*04c0*/  LDS R2, [UR6+0x8] ;  /* 0x00000806ff027984 */ /* 0x00ee640008000800 */
[----:B-1----:R-:W-:-:S05]  /*04d0*/  LOP3.LUT R2, R2, 0x1800, RZ, 0xb8, !PT ;  /* 0x0000180002027812 */ /* 0x002fca00078eb8ff */
[----:B------:R2:W-:Y:S02]  /*04e0*/  STS [UR6+0x8], R2 ;  /* 0x00000802ff007988 */ /* 0x0005e40008000806 */
.L_x_9:
[----:B------:R-:W-:Y:S05]  /*04f0*/  @P2 BREAK B0 ;  /* 0x0000000000002942 */ /* 0x000fea0003800000 */
[----:B------:R-:W-:Y:S05]  /*0500*/  @P2 BRA `(.L_x_11) ;  /* 0x0000000000242947 */ /* 0x000fea0003800000 */
[----:B------:R-:W3:Y:S01]  /*0510*/  LDS R3, [UR6+0x8] ;  /* 0x00000806ff037984 */ /* 0x000ee20008000800 */
[----:B-12---:R-:W-:-:S05]  /*0520*/  IMAD.MOV.U32 R2, RZ, RZ, 0x6000 ;  /* 0x00006000ff027424 */ /* 0x006fca00078e00ff */
[----:B---3--:R-:W-:-:S04]  /*0530*/  LOP3.LUT R2, R3, 0x6000, R2, 0xd8, !PT ;  /* 0x0000600003027812 */ /* 0x008fc800078ed802 */
[----:B------:R-:W-:-:S05]  /*0540*/  LOP3.LUT R2, R2, 0x400000, RZ, 0xb8, !PT ;  /* 0x0040000002027812 */ /* 0x000fca00078eb8ff */
[----:B------:R4:W-:Y:S02]  /*0550*/  STS [UR6+0x8], R2 ;  /* 0x00000802ff007988 */ /* 0x0009e40008000806 */
.L_x_10:
[----:B------:R-:W-:Y:S05]  /*0560*/  BSYNC B0 ;  /* 0x0000000000007941 */ /* 0x000fea0003800000 */
.L_x_7:
[----:B-1234-:R-:W1:Y:S02]  /*0570*/  @!P2 LDS R2, [UR6+0x8] ;  /* 0x00000806ff02a984 */ /* 0x01ee640008000800 */
[----:B-1----:R-:W-:-:S05]  /*0580*/  @!P2 LOP3.LUT R2, R2, 0x8000, RZ, 0xb8, !PT ;  /* 0x000080000202a812 */ /* 0x002fca00078eb8ff */
[----:B------:R3:W-:Y:S02]  /*0590*/  @!P2 STS [UR6+0x8], R2 ;  /* 0x00000802ff00a988 */ /* 0x0007e40008000806 */
.L_x_11:
[----:B------:R-:W-:Y:S05]  /*05a0*/  BSYNC B1 ;  /* 0x0000000000017941 */ /* 0x000fea0003800000 */
.L_x_6:
[----:B------:R-:W-:Y:S05]  /*05b0*/  WARPSYNC.ALL ;  /* 0x0000000000007948 */ /* 0x000fea0003800000 */
[----:B------:R-:W-:Y:S05]  /*05c0*/  @P0 BRA `(.L_x_12) ;  /* 0x0000000000280947 */ /* 0x000fea0003800000 */
[----:B-123--:R-:W1:Y:S01]  /*05d0*/  S2R R2, SR_LANEID ;  /* 0x0000000000027919 */ /* 0x00ee620000000000 */
[----:B------:R-:W-:Y:S05]  /*05e0*/  WARPSYNC.ALL ;  /* 0x0000000000007948 */ /* 0x000fea0003800000 */
[----:B-1----:R-:W-:-:S05]  /*05f0*/  IMAD.SHL.U32 R5, R2, 0x4, RZ ;  /* 0x0000000402057824 */ /* 0x002fca00078e00ff */
[----:B------:R-:W1:Y:S01]  /*0600*/  LDS R7, [R5+UR6] ;  /* 0x0000000605077984 */ /* 0x000e620008000800 */
[----:B------:R-:W-:-:S05]  /*0610*/  IADD3 R2, P1, R5, UR20, RZ ;  /* 0x0000001405027c10 */ /* 0x000fca000ff3e0ff */
[----:B------:R-:W-:-:S05]  /*0620*/  IMAD.X R3, RZ, RZ, UR21, P1 ;  /* 0x00000015ff037e24 */ /* 0x000fca00088e06ff */
[----:B-1----:R4:W5:Y:S01]  /*0630*/  ATOMG.E.EXCH.STRONG.GPU PT, RZ, [R2], R7 ;  /* 0x0000000702ff73a8 */ /* 0x00296200041ee100 */
[----:B------:R-:W-:-:S04]  /*0640*/  DEPBAR {5,4,3,2,1,0} ;  /* 0x0000003f0000791a */ /* 0x000fc80000000000 */
[----:B------:R4:W-:Y:S01]  /*0650*/  UTMACCTL.IV [UR20] ;  /* 0x00000000140079b9 */ /* 0x0009e20008000000 */
[----:B------:R-:W-:Y:S01]  /*0660*/  NOP ;  /* 0x0000000000007918 */ /* 0x000fe20000000000 */
.L_x_12:
[----:B------:R-:W-:Y:S05]  /*0670*/  @P0 BRA `(.L_x_13) ;  /* 0x00000000000c0947 */ /* 0x000fea0003800000 */
[----:B------:R0:W-:Y:S01]  /*0680*/  UTMACMDFLUSH ;  /* 0x00000000000079b7 */ /* 0x0001e20000000000 */
[----:B------:R-:W-:Y:S05]  /*0690*/  @P0 BRA `(.L_x_13) ;  /* 0x0000000000040947 */ /* 0x000fea0003800000 */
[----:B------:R-:W-:-:S04]  /*06a0*/  DEPBAR.LE SB0, 0x0 ;  /* 0x000080000000791a */ /* 0x000fc80000000000 */
.L_x_13:
[----:B------:R-:W-:Y:S05]  /*06b0*/  WARPSYNC.ALL ;  /* 0x0000000000007948 */ /* 0x000fea0003800000 */
[----:B-----5:R-:W-:Y:S06]  /*06c0*/  BAR.SYNC.DEFER_BLOCKING 0x0 ;  /* 0x0000000000007b1d */ /* 0x020fec0000010000 */
[----:B------:R-:W-:Y:S02]  /*06d0*/  BSSY B1, `(.L_x_14) ;  /* 0x000000b000017945 */ /* 0x000fe40003800000 */
[----:B------:R-:W-:Y:S06]  /*06e0*/  BAR.SYNC.DEFER_BLOCKING 0x0 ;  /* 0x0000000000007b1d */ /* 0x000fec0000010000 */
[----:B------:R5:W-:Y:S01]  /*06f0*/  @!P0 STS [R12], RZ ;  /* 0x000000ff0c008388 */ /* 0x000be20000000800 */
[----:B------:R-:W-:Y:S01]  /*0700*/  NOP ;  /* 0x0000000000007918 */ /* 0x000fe20000000000 */
[----:B------:R-:W-:Y:S05]  /*0710*/  @P2 BRA `(.L_x_15) ;  /* 0x0000000000182947 */ /* 0x000fea0003800000 */
[----:B-1234-:R-:W1:Y:S01]  /*0720*/  LDS R2, [UR6+0x8] ;  /* 0x00000806ff027984 */ /* 0x01ee620008000800 */
[----:B------:R-:W2:Y:S01]  /*0730*/  LDC.64 R10, c[0x0][0x218] ;  /* 0x00008600ff0a7b82 */ /* 0x000ea20000000a00 */
[----:B------:R-:W-:Y:S02]  /*0740*/  IMAD.MOV.U32 R3, RZ, RZ, 0x70 ;  /* 0x00000070ff037424 */ /* 0x000fe400078e00ff */
[----:B--2---:R2:W-:Y:S03]  /*0750*/  STS.64 [UR6], R10 ;  /* 0x0000000aff007988 */ /* 0x0045e60008000a06 */
[----:B-1----:R-:W-:-:S05]  /*0760*/  LOP3.LUT R2, R2, 0x10, R3, 0xd8, !PT ;  /* 0x0000001002027812 */ /* 0x002fca00078ed803 */
[----:B------:R2:W-:Y:S02]  /*0770*/  STS [UR6+0x8], R2 ;  /* 0x00000802ff007988 */ /* 0x0005e40008000806 */
.L_x_15:
[----:B----4-:R-:W-:Y:S05]  /*0780*/  BSYNC B1 ;  /* 0x0000000000017941 */ /* 0x010fea0003800000 */
.L_x_14:
[----:B------:R-:W-:Y:S04]  /*0790*/  BSSY B2, `(.L_x_16) ;  /* 0x000000f000027945 */ /* 0x000fe80003800000 */
[----:B------:R-:W-:Y:S04]  /*07a0*/  BSSY B1, `(.L_x_17) ;  /* 0x000000c000017945 */ /* 0x000fe80003800000 */
[----:B------:R-:W-:Y:S05]  /*07b0*/  @P2 BRA `(.L_x_18) ;  /* 0x0000000000282947 */ /* 0x000fea0003800000 */
[----:B-123--:R-:W1:Y:S01]  /*07c0*/  LDS R2, [UR6+0x34] ;  /* 0x00003406ff027984 */ /* 0x00ee620008000800 */
[----:B------:R-:W-:Y:S01]  /*07d0*/  IMAD.MOV.U32 R3, RZ, RZ, 0x3f000000 ;  /* 0x3f000000ff037424 */ /* 0x000fe200078e00ff */
[----:B------:R-:W-:Y:S05]  /*07e0*/  @P2 BREAK B1 ;  /* 0x0000000000012942 */ /* 0x000fea0003800000 */
[----:B-1----:R-:W-:-:S05]  /*07f0*/  LOP3.LUT R2, R2, 0xff000000, R3, 0xb8, !PT ;  /* 0xff00000002027812 */ /* 0x002fca00078eb803 */
[----:B------:R1:W-:Y:S01]  /*0800*/  STS [UR6+0x34], R2 ;  /* 0x00003402ff007988 */ /* 0x0003e20008000806 */
[----:B------:R-:W-:Y:S05]  /*0810*/  @P2 BRA `(.L_x_19) ;  /* 0x0000000000182947 */ /* 0x000fea0003800000 */
[----:B-1----:R-:W1:Y:S01]  /*0820*/  LDS R2, [UR6+0x38] ;  /* 0x00003806ff027984 */ /* 0x002e620008000800 */
[----:B------:R-:W-:-:S05]  /*0830*/  IMAD.MOV.U32 R3, RZ, RZ, 0x7f ;  /* 0x0000007fff037424 */ /* 0x000fca00078e00ff */
[----:B-1----:R-:W-:-:S05]  /*0840*/  LOP3.LUT R2, R2, 0xff, R3, 0xb8, !PT ;  /* 0x000000ff02027812 */ /* 0x002fca00078eb803 */
[----:B------:R4:W-:Y:S02]  /*0850*/  STS [UR6+0x38], R2 ;  /* 0x00003802ff007988 */ /* 0x0009e40008000806 */
.L_x_18:
[----:B------:R-:W-:Y:S05]  /*0860*/  BSYNC B1 ;  /* 0x0000000000017941 */ /* 0x000fea0003800000 */
.L_x_17:
[----:B------:R1:W-:Y:S02]  /*0870*/  @!P2 STS [UR6+0x20], R13 ;  /* 0x0000200dff00a988 */ /* 0x0003e40008000806 */
.L_x_19:
[----:B------:R-:W-:Y:S05]  /*0880*/  BSYNC B2 ;  /* 0x0000000000027941 */ /* 0x000fea0003800000 */
.L_x_16:
[----:B------:R-:W-:Y:S05]  /*0890*/  WARPSYNC.ALL ;  /* 0x0000000000007948 */ /* 0x000fea0003800000 */
[----:B------:R-:W2:Y:S01]  /*08a0*/  LDC R5, c[0x0][0x22c] ;  /* 0x00008b00ff057b82 */ /* 0x000ea20000000800 */
[----:B------:R-:W-:Y:S01]  /*08b0*/  BSSY B2, `(.L_x_20) ;  /* 0x0000010000027945 */ /* 0x000fe20003800000 */
[----:B--2---:R-:W-:-:S05]  /*08c0*/  VIADD R5, R5, 0xffffffff ;  /* 0xffffffff05057836 */ /* 0x004fca0000000000 */
[----:B------:R2:W-:Y:S01]  /*08d0*/  @!P2 STS [UR6+0x24], R5 ;  /* 0x00002405ff00a988 */ /* 0x0005e20008000806 */
[----:B------:R-:W-:Y:S05]  /*08e0*/  @P2 BRA `(.L_x_21) ;  /* 0x0000000000302947 */ /* 0x000fea0003800000 */
[----:B------:R-:W2:Y:S01]  /*08f0*/  LDS R3, [UR6+0x34] ;  /* 0x00003406ff037984 */ /* 0x000ea20008000800 */
[----:B------:R-:W2:Y:S03]  /*0900*/  LDC.64 R10, c[0x0][0x240] ;  /* 0x00009000ff0a7b82 */ /* 0x000ea60000000a00 */
[----:B-1-34-:R-:W1:Y:S01]  /*0910*/  LDS R2, [UR6+0x1c] ;  /* 0x00001c06ff027984 */ /* 0x01ae620008000800 */
[C---:B--2---:R-:W-:Y:S01]  /*0920*/  SHF.L.U64.HI R8, R10.reuse, 0x1, R11 ;  /* 0x000000010a087819 */ /* 0x044fe2000001020b */
[----:B------:R-:W-:-:S03]  /*0930*/  IMAD.SHL.U32 R7, R10, 0x2, RZ ;  /* 0x000000020a077824 */ /* 0x000fc600078e00ff */
[--C-:B------:R-:W-:Y:S02]  /*0940*/  SHF.R.U32.HI R11, RZ, 0x4, R8.reuse ;  /* 0x00000004ff0b7819 */ /* 0x100fe40000011608 */
[----:B------:R-:W-:-:S05]  /*0950*/  SHF.R.U64 R7, R7, 0x4, R8 ;  /* 0x0000000407077819 */ /* 0x000fca0000001208 */
[----:B------:R2:W-:Y:S01]  /*0960*/  STS [UR6+0xc], R7 ;  /* 0x00000c07ff007988 */ /* 0x0005e20008000806 */
[----:B------:R-:W-:Y:S02]  /*0970*/  LOP3.LUT R3, R3, 0x7, RZ, 0xb8, !PT ;  /* 0x0000000703037812 */ /* 0x000fe400078eb8ff */
[----:B-1----:R-:W-:-:S03]  /*0980*/  LOP3.LUT R2, R2, 0xf, R11, 0xb8, !PT ;  /* 0x0000000f02027812 */ /* 0x002fc600078eb80b */
[----:B------:R2:W-:Y:S04]  /*0990*/  STS [UR6+0x34], R3 ;  /* 0x00003403ff007988 */ /* 0x0005e80008000806 */
[----:B------:R2:W-:Y:S02]  /*09a0*/  STS [UR6+0x1c], R2 ;  /* 0x00001c02ff007988 */ /* 0x0005e40008000806 */
.L_x_21:
[----:B------:R-:W-:Y:S05]  /*09b0*/  BSYNC B2 ;  /* 0x0000000000027941 */ /* 0x000fea0003800000 */
.L_x_20:
[----:B------:R-:W-:Y:S04]  /*09c0*/  BSSY B3, `(.L_x_22) ;  /* 0x000001a000037945 */ /* 0x000fe80003800000 */
[----:B------:R-:W-:Y:S04]  /*09d0*/  BSSY B2, `(.L_x_23) ;  /* 0x0000015000027945 */ /* 0x000fe80003800000 */
[----:B------:R-:W-:Y:S05]  /*09e0*/  @P2 BRA `(.L_x_24) ;  /* 0x0000000000202947 */ /* 0x000fea0003800000 */
[----:B-1234-:R-:W1:Y:S02]  /*09f0*/  LDS R2, [UR6+0x34] ;  /* 0x00003406ff027984 */ /* 0x01ee640008000800 */
[----:B-1----:R-:W-:-:S05]  /*0a00*/  LOP3.LUT R2, R2, 0x38, RZ, 0xb8, !PT ;  /* 0x0000003802027812 */ /* 0x002fca00078eb8ff */
[----:B------:R1:W-:Y:S01]  /*0a10*/  STS [UR6+0x34], R2 ;  /* 0x00003402ff007988 */ /* 0x0003e20008000806 */
[----:B------:R-:W-:Y:S05]  /*0a20*/  @P2 BRA `(.L_x_25) ;  /* 0x0000000000202947 */ /* 0x000fea0003800000 */
[----:B-1----:R-:W1:Y:S01]  /*0a30*/  LDS R2, [UR6+0x8] ;  /* 0x00000806ff027984 */ /* 0x002e620008000800 */
[----:B------:R-:W-:-:S05]  /*0a40*/  IMAD.MOV.U32 R3, RZ, RZ, 0x780 ;  /* 0x00000780ff037424 */ /* 0x000fca00078e00ff */
[----:B-1----:R-:W-:-:S05]  /*0a50*/  LOP3.LUT R2, R2, 0x300, R3, 0xd8, !PT ;  /* 0x0000030002027812 */ /* 0x002fca00078ed803 */
[----:B------:R1:W-:Y:S02]  /*0a60*/  STS [UR6+0x8], R2 ;  /* 0x00000802ff007988 */ /* 0x0003e40008000806 */
.L_x_24:
[----:B------:R-:W-:Y:S05]  /*0a70*/  @P2 BRA `(.L_x_26) ;  /* 0x0000000000282947 */ /* 0x000fea0003800000 */
[----:B-1234-:R-:W1:Y:S02]  /*0a80*/  LDS R2, [UR6+0x8] ;  /* 0x00000806ff027984 */ /* 0x01ee640008000800 */
[----:B-1----:R-:W-:-:S05]  /*0a90*/  LOP3.LUT R2, R2, 0x1800, RZ, 0xb8, !PT ;  /* 0x0000180002027812 */ /* 0x002fca00078eb8ff */
[----:B------:R2:W-:Y:S02]  /*0aa0*/  STS [UR6+0x8], R2 ;  /* 0x00000802ff007988 */ /* 0x0005e40008000806 */
.L_x_25:
[----:B------:R-:W-:Y:S05]  /*0ab0*/  @P2 BREAK B2 ;  /* 0x0000000000022942 */ /* 0x000fea0003800000 */
[----:B------:R-:W-:Y:S05]  /*0ac0*/  @P2 BRA `(.L_x_27) ;  /* 0x0000000000242947 */ /* 0x000fea0003800000 */
[----:B-12---:R-:W1:Y:S01]  /*0ad0*/  LDS R2, [UR6+0x8] ;  /* 0x00000806ff027984 */ /* 0x006e620008000800 */
[----:B------:R-:W-:-:S05]  /*0ae0*/  IMAD.MOV.U32 R3, RZ, RZ, 0x6000 ;  /* 0x00006000ff037424 */ /* 0x000fca00078e00ff */
[----:B-1----:R-:W-:-:S04]  /*0af0*/  LOP3.LUT R2, R2, 0x6000, R3, 0xd8, !PT ;  /* 0x0000600002027812 */ /* 0x002fc800078ed803 */
[----:B------:R-:W-:-:S05]  /*0b00*/  LOP3.LUT R2, R2, 0x400000, RZ, 0xb8, !PT ;  /* 0x0040000002027812 */ /* 0x000fca00078eb8ff */
[----:B------:R1:W-:Y:S02]  /*0b10*/  STS [UR6+0x8], R2 ;  /* 0x00000802ff007988 */ /* 0x0003e40008000806 */
.L_x_26:
[----:B------:R-:W-:Y:S05]  /*0b20*/  BSYNC B2 ;  /* 0x0000000000027941 */ /* 0x000fea0003800000 */
.L_x_23:
[----:B-1234-:R-:W1:Y:S02]  /*0b30*/  @!P2 LDS R2, [UR6+0x8] ;  /* 0x00000806ff02a984 */ /* 0x01ee640008000800 */
[----:B-1----:R-:W-:-:S05]  /*0b40*/  @!P2 LOP3.LUT R2, R2, 0x8000, RZ, 0xb8, !PT ;  /* 0x000080000202a812 */ /* 0x002fca00078eb8ff */
[----:B------:R3:W-:Y:S02]  /*0b50*/  @!P2 STS [UR6+0x8], R2 ;  /* 0x00000802ff00a988 */ /* 0x0007e40008000806 */
.L_x_27:
[----:B------:R-:W-:Y:S05]  /*0b60*/  BSYNC B3 ;  /* 0x0000000000037941 */ /* 0x000fea0003800000 */
.L_x_22:
[----:B------:R-:W-:Y:S05]  /*0b70*/  WARPSYNC.ALL ;  /* 0x0000000000007948 */ /* 0x000fea0003800000 */
[----:B------:R-:W-:-:S04]  /*0b80*/  UIADD3 UR23, UR4, 0x80, URZ ;  /* 0x0000008004177890 */ /* 0x000fc8000fffe03f */
[----:B------:R-:W-:-:S04]  /*0b90*/  UIADD3 UR22, UP0, UR23, UR52, URZ ;  /* 0x0000003417167290 */ /* 0x000fc8000ff1e03f */
[----:B------:R-:W-:Y:S01]  /*0ba0*/  ULEA.HI.X.SX32 UR23, UR23, UR53, 0x1, UP0 ;  /* 0x0000003517177291 */ /* 0x000fe200080f0e3f */
[----:B------:R-:W-:Y:S11]  /*0bb0*/  @P0 BRA `(.L_x_28) ;  /* 0x0000000000280947 */ /* 0x000ff60003800000 */
[----:B-123--:R-:W1:Y:S01]  /*0bc0*/  S2R R2, SR_LANEID ;  /* 0x0000000000027919 */ /* 0x00ee620000000000 */
[----:B------:R-:W-:Y:S05]  /*0bd0*/  WARPSYNC.ALL ;  /* 0x0000000000007948 */ /* 0x000fea0003800000 */
[----:B-1----:R-:W-:-:S05]  /*0be0*/  IMAD.SHL.U32 R8, R2, 0x4, RZ ;  /* 0x0000000402087824 */ /* 0x002fca00078e00ff */
[----:B------:R-:W1:Y:S01]  /*0bf0*/  LDS R7, [R8+UR6] ;  /* 0x0000000608077984 */ /* 0x000e620008000800 */
[----:B------:R-:W-:-:S05]  /*0c00*/  IADD3 R2, P1, R8, UR22, RZ ;  /* 0x0000001608027c10 */ /* 0x000fca000ff3e0ff */
[----:B------:R-:W-:-:S05]  /*0c10*/  IMAD.X R3, RZ, RZ, UR23, P1 ;  /* 0x00000017ff037e24 */ /* 0x000fca00088e06ff */
[----:B-1----:R4:W2:Y:S01]  /*0c20*/  ATOMG.E.EXCH.STRONG.GPU PT, RZ, [R2], R7 ;  /* 0x0000000702ff73a8 */ /* 0x0028a200041ee100 */
[----:B------:R-:W-:-:S04]  /*0c30*/  DEPBAR {5,4,3,2,1,0} ;  /* 0x0000003f0000791a */ /* 0x000fc80000000000 */
[----:B------:R4:W-:Y:S01]  /*0c40*/  UTMACCTL.IV [UR22] ;  /* 0x00000000160079b9 */ /* 0x0009e20008000000 */
[----:B------:R-:W-:Y:S01]  /*0c50*/  NOP ;  /* 0x0000000000007918 */ /* 0x000fe20000000000 */
.L_x_28:
[----:B------:R-:W-:Y:S05]  /*0c60*/  @P0 BRA `(.L_x_29) ;  /* 0x00000000000c0947 */ /* 0x000fea0003800000 */
[----:B------:R0:W-:Y:S01]  /*0c70*/  UTMACMDFLUSH ;  /* 0x00000000000079b7 */ /* 0x0001e20000000000 */
[----:B------:R-:W-:Y:S05]  /*0c80*/  @P0 BRA `(.L_x_29) ;  /* 0x0000000000040947 */ /* 0x000fea0003800000 */
[----:B------:R-:W-:-:S04]  /*0c90*/  DEPBAR.LE SB0, 0x0 ;  /* 0x000080000000791a */ /* 0x000fc80000000000 */
.L_x_29:
[----:B------:R-:W-:Y:S05]  /*0ca0*/  WARPSYNC.ALL ;  /* 0x0000000000007948 */ /* 0x000fea0003800000 */
[----:B--2---:R-:W-:Y:S06]  /*0cb0*/  BAR.SYNC.DEFER_BLOCKING 0x0 ;  /* 0x0000000000007b1d */ /* 0x004fec0000010000 */
[----:B------:R-:W-:Y:S02]  /*0cc0*/  BSSY B3, `(.L_x_30) ;  /* 0x000000b000037945 */ /* 0x000fe40003800000 */
[----:B------:R-:W-:Y:S06]  /*0cd0*/  BAR.SYNC.DEFER_BLOCKING 0x0 ;  /* 0x0000000000007b1d */ /* 0x000fec0000010000 */
[----:B------:R2:W-:Y:S01]  /*0ce0*/  @!P0 STS [R12], RZ ;  /* 0x000000ff0c008388 */ /* 0x0005e20000000800 */
[----:B------:R-:W-:Y:S01]  /*0cf0*/  NOP ;  /* 0x0000000000007918 */ /* 0x000fe20000000000 */
[----:B------:R-:W-:Y:S05]  /*0d00*/  @P2 BRA `(.L_x_31) ;  /* 0x0000000000182947 */ /* 0x000fea0003800000 */
[----:B-1-34-:R-:W1:Y:S01]  /*0d10*/  LDS R2, [UR6+0x8] ;  /* 0x00000806ff027984 */ /* 0x01ae620008000800 */
[----:B------:R-:W3:Y:S01]  /*0d20*/  LDC.64 R10, c[0x0][0x220] ;  /* 0x00008800ff0a7b82 */ /* 0x000ee20000000a00 */
[----:B------:R-:W-:Y:S02]  /*0d30*/  IMAD.MOV.U32 R3, RZ, RZ, 0x70 ;  /* 0x00000070ff037424 */ /* 0x000fe400078e00ff */
[----:B---3--:R3:W-:Y:S03]  /*0d40*/  STS.64 [UR6], R10 ;  /* 0x0000000aff007988 */ /* 0x0087e60008000a06 */
[----:B-1----:R-:W-:-:S05]  /*0d50*/  LOP3.LUT R2, R2, 0x10, R3, 0xd8, !PT ;  /* 0x0000001002027812 */ /* 0x002fca00078ed803 */
[----:B------:R3:W-:Y:S02]  /*0d60*/  STS [UR6+0x8], R2 ;  /* 0x00000802ff007988 */ /* 0x0007e40008000806 */
.L_x_31:
[----:B----4-:R-:W-:Y:S05]  /*0d70*/  BSYNC B3 ;  /* 0x0000000000037941 */ /* 0x010fea0003800000 */
.L_x_30:
[----:B------:R-:W-:Y:S04]  /*0d80*/  BSSY B4, `(.L_x_32) ;  /* 0x0000011000047945 */ /* 0x000fe80003800000 */
[----:B------:R-:W-:Y:S04]  /*0d90*/  BSSY B3, `(.L_x_33) ;  /* 0x000000e000037945 */ /* 0x000fe80003800000 */
[----:B------:R-:W-:Y:S05]  /*0da0*/  @P2 BRA `(.L_x_34) ;  /* 0x0000000000242947 */ /* 0x000fea0003800000 */
[----:B-1-3--:R-:W1:Y:S01]  /*0db0*/  LDS R2, [UR6+0x34] ;  /* 0x00003406ff027984 */ /* 0x00ae620008000800 */
[----:B------:R-:W-:-:S05]  /*0dc0*/  IMAD.MOV.U32 R3, RZ, RZ, 0x3f000000 ;  /* 0x3f000000ff037424 */ /* 0x000fca00078e00ff */
[----:B-1----:R-:W-:-:S05]  /*0dd0*/  LOP3.LUT R2, R2, 0xff000000, R3, 0xb8, !PT ;  /* 0xff00000002027812 */ /* 0x002fca00078eb803 */
[----:B------:R1:W-:Y:S01]  /*0de0*/  STS [UR6+0x34], R2 ;  /* 0x00003402ff007988 */ /* 0x0003e20008000806 */
[----:B------:R-:W-:Y:S05]  /*0df0*/  @P2 BRA `(.L_x_35) ;  /* 0x00000000001c2947 */ /* 0x000fea0003800000 */
[----:B-1----:R-:W1:Y:S01]  /*0e00*/  LDS R2, [UR6+0x38] ;  /* 0x00003806ff027984 */ /* 0x002e620008000800 */
[----:B------:R-:W-:-:S05]  /*0e10*/  IMAD.MOV.U32 R3, RZ, RZ, 0x7f ;  /* 0x0000007fff037424 */ /* 0x000fca00078e00ff */
[----:B-1----:R-:W-:-:S05]  /*0e20*/  LOP3.LUT R2, R2, 0xff, R3, 0xb8, !PT ;  /* 0x000000ff02027812 */ /* 0x002fca00078eb803 */
[----:B------:R4:W-:Y:S02]  /*0e30*/  STS [UR6+0x38], R2 ;  /* 0x00003802ff007988 */ /* 0x0009e40008000806 */
.L_x_34:
[----:B------:R-:W-:Y:S05]  /*0e40*/  @P2 BREAK B3 ;  /* 0x0000000000032942 */ /* 0x000fea0003800000 */
[----:B------:R-:W-:Y:S05]  /*0e50*/  @P2 BRA `(.L_x_36) ;  /* 0x00000000000c2947 */ /* 0x000fea0003800000 */
[----:B------:R1:W-:Y:S02]  /*0e60*/  STS [UR6+0x20], R5 ;  /* 0x00002005ff007988 */ /* 0x0003e40008000806 */
.L_x_35:
[----:B------:R-:W-:Y:S05]  /*0e70*/  BSYNC B3 ;  /* 0x0000000000037941 */ /* 0x000fea0003800000 */
.L_x_33:
[----:B------:R1:W-:Y:S02]  /*0e80*/  @!P2 STS [UR6+0x24], R4 ;  /* 0x00002404ff00a988 */ /* 0x0003e40008000806 */
.L_x_36:
[----:B------:R-:W-:Y:S05]  /*0e90*/  BSYNC B4 ;  /* 0x0000000000047941 */ /* 0x000fea0003800000 */
.L_x_32:
[----:B------:R-:W-:Y:S05]  /*0ea0*/  WARPSYNC.ALL ;  /* 0x0000000000007948 */ /* 0x000fea0003800000 */
[----:B------:R-:W-:Y:S04]  /*0eb0*/  BSSY B4, `(.L_x_37) ;  /* 0x000000e000047945 */ /* 0x000fe80003800000 */
[----:B------:R-:W-:Y:S05]  /*0ec0*/  @P2 BRA `(.L_x_38) ;  /* 0x0000000000302947 */ /* 0x000fea0003800000 */
[----:B------:R-:W5:Y:S01]  /*0ed0*/  LDS R3, [UR6+0x34] ;  /* 0x00003406ff037984 */ /* 0x000f620008000800 */
[----:B-1----:R-:W1:Y:S03]  /*0ee0*/  LDC.64 R4, c[0x0][0x248] ;  /* 0x00009200ff047b82 */ /* 0x002e660000000a00 */
[----:B---34-:R-:W3:Y:S01]  /*0ef0*/  LDS R2, [UR6+0x1c] ;  /* 0x00001c06ff027984 */ /* 0x018ee20008000800 */
[C---:B-1----:R-:W-:Y:S01]  /*0f00*/  SHF.L.U64.HI R5, R4.reuse, 0x1, R5 ;  /* 0x0000000104057819 */ /* 0x042fe20000010205 */
[----:B------:R-:W-:-:S03]  /*0f10*/  IMAD.SHL.U32 R4, R4, 0x2, RZ ;  /* 0x0000000204047824 */ /* 0x000fc600078e00ff */
[--C-:B------:R-:W-:Y:S02]  /*0f20*/  SHF.R.U32.HI R7, RZ, 0x4, R5.reuse ;  /* 0x00000004ff077819 */ /* 0x100fe40000011605 */
[----:B------:R-:W-:-:S05]  /*0f30*/  SHF.R.U64 R4, R4, 0x4, R5 ;  /* 0x0000000404047819 */ /* 0x000fca0000001205 */
[----:B------:R1:W-:Y:S01]  /*0f40*/  STS [UR6+0xc], R4 ;  /* 0x00000c04ff007988 */ /* 0x0003e20008000806 */
[----:B-----5:R-:W-:Y:S02]  /*0f50*/  LOP3.LUT R3, R3, 0x7, RZ, 0xb8, !PT ;  /* 0x0000000703037812 */ /* 0x020fe400078eb8ff */
[----:B---3--:R-:W-:-:S03]  /*0f60*/  LOP3.LUT R2, R2, 0xf, R7, 0xb8, !PT ;  /* 0x0000000f02027812 */ /* 0x008fc600078eb807 */
[----:B------:R1:W-:Y:S04]  /*0f70*/  STS [UR6+0x34], R3 ;  /* 0x00003403ff007988 */ /* 0x0003e80008000806 */
[----:B------:R1:W-:Y:S02]  /*0f80*/  STS [UR6+0x1c], R2 ;  /* 0x00001c02ff007988 */ /* 0x0003e40008000806 */
.L_x_38:
[----:B------:R-:W-:Y:S05]  /*0f90*/  BSYNC B4 ;  /* 0x0000000000047941 */ /* 0x000fea0003800000 */
.L_x_37:
[----:B------:R-:W-:Y:S04]  /*0fa0*/  BSSY B4, `(.L_x_39) ;  /* 0x000001a000047945 */ /* 0x000fe80003800000 */
[----:B------:R-:W-:Y:S04]  /*0fb0*/  BSSY B5, `(.L_x_40) ;  /* 0x0000015000057945 */ /* 0x000fe80003800000 */
[----:B------:R-:W-:Y:S05]  /*0fc0*/  @P2 BRA `(.L_x_41) ;  /* 0x0000000000202947 */ /* 0x000fea0003800000 */
[----:B-1-34-:R-:W1:Y:S02]  /*0fd0*/  LDS R2, [UR6+0x34] ;  /* 0x00003406ff027984 */ /* 0x01ae640008000800 */
[----:B-1----:R-:W-:-:S05]  /*0fe0*/  LOP3.LUT R2, R2, 0x38, RZ, 0xb8, !PT ;  /* 0x0000003802027812 */ /* 0x002fca00078eb8ff */
[----:B------:R1:W-:Y:S01]  /*0ff0*/  STS [UR6+0x34], R2 ;  /* 0x00003402ff007988 */ /* 0x0003e20008000806 */
[----:B------:R-:W-:Y:S05]  /*1000*/  @P2 BRA `(.L_x_42) ;  /* 0x0000000000202947 */ /* 0x000fea0003800000 */
[----:B-1----:R-:W1:Y:S01]  /*1010*/  LDS R2, [UR6+0x8] ;  /* 0x00000806ff027984 */ /* 0x002e620008000800 */
[----:B------:R-:W-:-:S05]  /*1020*/  IMAD.MOV.U32 R3, RZ, RZ, 0x780 ;  /* 0x00000780ff037424 */ /* 0x000fca00078e00ff */
[----:B-1----:R-:W-:-:S05]  /*1030*/  LOP3.LUT R2, R2, 0x300, R3, 0xd8, !PT ;  /* 0x0000030002027812 */ /* 0x002fca00078ed803 */
[----:B------:R1:W-:Y:S02]  /*1040*/  STS [UR6+0x8], R2 ;  /* 0x00000802ff007988 */ /* 0x0003e40008000806 */
.L_x_41:
[----:B------:R-:W-:Y:S05]  /*1050*/  @P2 BRA `(.L_x_43) ;  /* 0x0000000000282947 */ /* 0x000fea0003800000 */
[----:B-1-34-:R-:W1:Y:S02]  /*1060*/  LDS R2, [UR6+0x8] ;  /* 0x00000806ff027984 */ /* 0x01ae640008000800 */
[----:B-1----:R-:W-:-:S05]  /*1070*/  LOP3.LUT R2, R2, 0x1800, RZ, 0xb8, !PT ;  /* 0x0000180002027812 */ /* 0x002fca00078eb8ff */
[----:B------:R3:W-:Y:S02]  /*1080*/  STS [UR6+0x8], R2 ;  /* 0x00000802ff007988 */ /* 0x0007e40008000806 */
.L_x_42:
[----:B------:R-:W-:Y:S05]  /*1090*/  @P2 BREAK B5 ;  /* 0x0000000000052942 */ /* 0x000fea0003800000 */
[----:B------:R-:W-:Y:S05]  /*10a0*/  @P2 BRA `(.L_x_44) ;  /* 0x0000000000242947 */ /* 0x000fea0003800000 */
[----:B-1-3--:R-:W1:Y:S01]  /*10b0*/  LDS R2, [UR6+0x8] ;  /* 0x00000806ff027984 */ /* 0x00ae620008000800 */
[----:B------:R-:W-:-:S05]  /*10c0*/  IMAD.MOV.U32 R3, RZ, RZ, 0x6000 ;  /* 0x00006000ff037424 */ /* 0x000fca00078e00ff */
[----:B-1----:R-:W-:-:S04]  /*10d0*/  LOP3.LUT R2, R2, 0x6000, R3, 0xd8, !PT ;  /* 0x0000600002027812 */ /* 0x002fc800078ed803 */
[----:B------:R-:W-:-:S05]  /*10e0*/  LOP3.LUT R2, R2, 0x400000, RZ, 0xb8, !PT ;  /* 0x0040000002027812 */ /* 0x000fca00078eb8ff */
[----:B------:R1:W-:Y:S02]  /*10f0*/  STS [UR6+0x8], R2 ;  /* 0x00000802ff007988 */ /* 0x0003e40008000806 */
.L_x_43:
[----:B------:R-:W-:Y:S05]  /*1100*/  BSYNC B5 ;  /* 0x0000000000057941 */ /* 0x000fea0003800000 */
.L_x_40:
[----:B-1-34-:R-:W1:Y:S02]  /*1110*/  @!P2 LDS R2, [UR6+0x8] ;  /* 0x00000806ff02a984 */ /* 0x01ae640008000800 */
[----:B-1----:R-:W-:-:S05]  /*1120*/  @!P2 LOP3.LUT R2, R2, 0x8000, RZ, 0xb8, !PT ;  /* 0x000080000202a812 */ /* 0x002fca00078eb8ff */
[----:B------:R4:W-:Y:S02]  /*1130*/  @!P2 STS [UR6+0x8], R2 ;  /* 0x00000802ff00a988 */ /* 0x0009e40008000806 */
.L_x_44:
[----:B------:R-:W-:Y:S05]  /*1140*/  BSYNC B4 ;  /* 0x0000000000047941 */ /* 0x000fea0003800000 */
.L_x_39:
[----:B------:R-:W-:Y:S05]  /*1150*/  WARPSYNC.ALL ;  /* 0x0000000000007948 */ /* 0x000fea0003800000 */
[----:B------:R-:W-:Y:S01]  /*1160*/  UIADD3 UR4, UR4, 0x100, URZ ;  /* 0x0000010004047890 */ /* 0x000fe2000fffe03f */
[----:B------:R-:W-:Y:S01]  /*1170*/  ISETP.GE.AND P1, PT, R14, 0x1, PT ;  /* 0x000000010e00780c */ /* 0x000fe20003f26270 */
[----:B------:R-:W-:Y:S01]  /*1180*/  IMAD.MOV.U32 R24, RZ, RZ, RZ ;  /* 0x000000ffff187224 */ /* 0x000fe200078e00ff */
[----:B------:R-:W-:Y:S01]  /*1190*/  SHF.R.U32.HI R7, RZ, 0x5, R0 ;  /* 0x00000005ff077819 */ /* 0x000fe20000011600 */
[----:B------:R-:W-:-:S04]  /*11a0*/  UIADD3 UR52, UP0, UR4, UR52, URZ ;  /* 0x0000003404347290 */ /* 0x000fc8000ff1e03f */
[----:B------:R-:W-:Y:S01]  /*11b0*/  ULEA.HI.X.SX32 UR53, UR4, UR53, 0x1, UP0 ;  /* 0x0000003504357291 */ /* 0x000fe200080f0e3f */
[----:B------:R-:W-:Y:S11]  /*11c0*/  @P0 BRA `(.L_x_45) ;  /* 0x0000000000280947 */ /* 0x000ff60003800000 */
[----:B-1-34-:R-:W1:Y:S01]  /*11d0*/  S2R R2, SR_LANEID ;  /* 0x0000000000027919 */ /* 0x01ae620000000000 */
[----:B------:R-:W-:Y:S05]  /*11e0*/  WARPSYNC.ALL ;  /* 0x0000000000007948 */ /* 0x000fea0003800000 */
[----:B-1----:R-:W-:-:S05]  /*11f0*/  IMAD.SHL.U32 R4, R2, 0x4, RZ ;  /* 0x0000000402047824 */ /* 0x002fca00078e00ff */
[----:B------:R-:W1:Y:S01]  /*1200*/  LDS R5, [R4+UR6] ;  /* 0x0000000604057984 */ /* 0x000e620008000800 */
[----:B------:R-:W-:-:S05]  /*1210*/  IADD3 R2, P3, R4, UR52, RZ ;  /* 0x0000003404027c10 */ /* 0x000fca000ff7e0ff */
[----:B------:R-:W-:-:S05]  /*1220*/  IMAD.X R3, RZ, RZ, UR53, P3 ;  /* 0x00000035ff037e24 */ /* 0x000fca00098e06ff */
[----:B-1----:R1:W3:Y:S01]  /*1230*/  ATOMG.E.EXCH.STRONG.GPU PT, RZ, [R2], R5 ;  /* 0x0000000502ff73a8 */ /* 0x0022e200041ee100 */
[----:B------:R-:W-:-:S04]  /*1240*/  DEPBAR {5,4,3,2,1,0} ;  /* 0x0000003f0000791a */ /* 0x000fc80000000000 */
[----:B------:R1:W-:Y:S01]  /*1250*/  UTMACCTL.IV [UR52] ;  /* 0x00000000340079b9 */ /* 0x0003e20008000000 */
[----:B------:R-:W-:Y:S01]  /*1260*/  NOP ;  /* 0x0000000000007918 */ /* 0x000fe20000000000 */
.L_x_45:
[----:B------:R-:W-:Y:S05]  /*1270*/  @P0 BRA `(.L_x_46) ;  /* 0x00000000000c0947 */ /* 0x000fea0003800000 */
[----:B------:R0:W-:Y:S01]  /*1280*/  UTMACMDFLUSH ;  /* 0x00000000000079b7 */ /* 0x0001e20000000000 */
[----:B------:R-:W-:Y:S05]  /*1290*/  @P0 BRA `(.L_x_46) ;  /* 0x0000000000040947 */ /* 0x000fea0003800000 */
[----:B------:R-:W-:-:S04]  /*12a0*/  DEPBAR.LE SB0, 0x0 ;  /* 0x000080000000791a */ /* 0x000fc80000000000 */
.L_x_46:
[----:B------:R-:W-:Y:S05]  /*12b0*/  WARPSYNC.ALL ;  /* 0x0000000000007948 */ /* 0x000fea0003800000 */
[----:B---3--:R-:W-:Y:S01]  /*12c0*/  BAR.SYNC.DEFER_BLOCKING 0x0 ;  /* 0x0000000000007b1d */ /* 0x008fe20000010000 */
[----:B------:R-:W-:Y:S01]  /*12d0*/  R2UR UR7, R7 ;  /* 0x00000000070772ca */ /* 0x000fe200000e0000 */
[----:B------:R-:W-:Y:S01]  /*12e0*/  USHF.L.U32 UR31, UR54, 0x7, URZ ;  /* 0x00000007361f7899 */ /* 0x000fe2000800063f */
[----:B------:R-:W-:Y:S01]  /*12f0*/  IMAD.MOV.U32 R25, RZ, RZ, RZ ;  /* 0x000000ffff197224 */ /* 0x000fe200078e00ff */
[----:B------:R-:W-:Y:S01]  /*1300*/  USHF.L.U32 UR27, UR55, 0x7, URZ ;  /* 0x00000007371b7899 */ /* 0x000fe2000800063f */
[----:B------:R-:W-:Y:S01]  /*1310*/  CS2R R26, SRZ ;  /* 0x00000000001a7805 */ /* 0x000fe2000001ff00 */
[----:B------:R-:W-:Y:S01]  /*1320*/  VOTEU.ALL UP0, P2 ;  /* 0x00000000003f7886 */ /* 0x000fe20001000000 */
[----:B------:R-:W-:Y:S01]  /*1330*/  UMOV UR4, 0x1 ;  /* 0x0000000100047882 */ /* 0x000fe20000000000 */
[----:B------:R-:W-:-:S02]  /*1340*/  CS2R R28, SRZ ;  /* 0x00000000001c7805 */ /* 0x000fc4000001ff00 */
[----:B------:R-:W-:Y:S02]  /*1350*/  CS2R R30, SRZ ;  /* 0x00000000001e7805 */ /* 0x000fe4000001ff00 */
[----:B------:R-:W-:Y:S01]  /*1360*/  CS2R R32, SRZ ;  /* 0x0000000000207805 */ /* 0x000fe2000001ff00 */
[----:B------:R-:W-:-:S04]  /*1370*/  @!UP0 UIADD3 UR4, -UR4, 0x100000, URZ ;  /* 0x0010000004048890 */ /* 0x000fc8000fffe13f */
[----:B------:R-:W-:Y:S02]  /*1380*/  @!UP0 USHF.L.U32 UR5, UR4, 0xb, URZ ;  /* 0x0000000b04058899 */ /* 0x000fe4000800063f */
[----:B------:R-:W-:Y:S01]  /*1390*/  @!UP0 USHF.L.U32 UR4, UR4, 0x1, URZ ;  /* 0x0000000104048899 */ /* 0x000fe2000800063f */
[----:B------:R-:W-:Y:S01]  /*13a0*/  CS2R R34, SRZ ;  /* 0x0000000000227805 */ /* 0x000fe2000001ff00 */
[----:B------:R-:W-:Y:S01]  /*13b0*/  VOTEU.ALL UP0, P2 ;  /* 0x00000000003f7886 */ /* 0x000fe20001000000 */
[----:B------:R-:W-:Y:S02]  /*13c0*/  CS2R R36, SRZ ;  /* 0x0000000000247805 */ /* 0x000fe4000001ff00 */
[----:B------:R-:W-:Y:S02]  /*13d0*/  CS2R R38, SRZ ;  /* 0x0000000000267805 */ /* 0x000fe4000001ff00 */
[----:B------:R-:W-:Y:S02]  /*13e0*/  CS2R R40, SRZ ;  /* 0x0000000000287805 */ /* 0x000fe4000001ff00 */
[----:B------:R-:W-:-:S02]  /*13f0*/  CS2R R42, SRZ ;  /* 0x00000000002a7805 */ /* 0x000fc4000001ff00 */
[----:B------:R-:W-:Y:S02]  /*1400*/  CS2R R44, SRZ ;  /* 0x00000000002c7805 */ /* 0x000fe4000001ff00 */
[----:B------:R-:W-:Y:S02]  /*1410*/  CS2R R46, SRZ ;  /* 0x00000000002e7805 */ /* 0x000fe4000001ff00 */
[----:B------:R-:W-:Y:S02]  /*1420*/  CS2R R48, SRZ ;  /* 0x0000000000307805 */ /* 0x000fe4000001ff00 */
[----:B------:R-:W-:Y:S02]  /*1430*/  CS2R R50, SRZ ;  /* 0x0000000000327805 */ /* 0x000fe4000001ff00 */
[----:B------:R-:W-:Y:S02]  /*1440*/  CS2R R52, SRZ ;  /* 0x0000000000347805 */ /* 0x000fe4000001ff00 */
[----:B------:R-:W-:Y:S01]  /*1450*/  CS2R R54, SRZ ;  /* 0x0000000000367805 */ /* 0x000fe2000001ff00 */
[----:B------:R-:W3:Y:S02]  /*1460*/  FENCE.VIEW.ASYNC.S ;  /* 0x00000000000073c6 */ /* 0x000ee40000000000 */
[----:B---3--:R3:W1:Y:S01]  /*1470*/  @!UP0 SYNCS.EXCH.64 URZ, [UR6+0x10000], UR4 ;  /* 0x01000004063f85b2 */ /* 0x0086620008000100 */
[----:B------:R-:W-:-:S02]  /*1480*/  CS2R R56, SRZ ;  /* 0x0000000000387805 */ /* 0x000fc4000001ff00 */
[----:B------:R-:W-:Y:S02]  /*1490*/  CS2R R58, SRZ ;  /* 0x00000000003a7805 */ /* 0x000fe4000001ff00 */
[----:B------:R-:W-:Y:S02]  /*14a0*/  CS2R R60, SRZ ;  /* 0x00000000003c7805 */ /* 0x000fe4000001ff00 */
        /* <DEDUP_REMOVED lines=12> */
[----:B------:R-:W-:Y:S01]  /*1570*/  CS2R R86, SRZ ;  /* 0x0000000000567805 */ /* 0x000fe2000001ff00 */
[----:B-1----:R-:W-:Y:S06]  /*1580*/  @!P1 BRA `(.L_x_47) ;  /* 0x0000000400a89947 */ /* 0x002fec0003800000 */
[----:B---3--:R-:W-:Y:S01]  /*1590*/  UIADD3 UR5, UR6, 0x8000, URZ ;  /* 0x0000800006057890 */ /* 0x008fe2000fffe03f */
[----:B------:R-:W-:Y:S01]  /*15a0*/  CS2R R24, SRZ ;  /* 0x0000000000187805 */ /* 0x000fe2000001ff00 */
[----:B------:R-:W-:Y:S01]  /*15b0*/  UMOV UR4, URZ ;  /* 0x0000003f00047c82 */ /* 0x000fe20008000000 */
[----:B------:R-:W-:Y:S01]  /*15c0*/  CS2R R26, SRZ ;  /* 0x00000000001a7805 */ /* 0x000fe2000001ff00 */
[----:B------:R-:W-:Y:S01]  /*15d0*/  USHF.R.U32.HI UR5, URZ, 0x4, UR5 ;  /* 0x000000043f057899 */ /* 0x000fe20008011605 */
[----:B------:R-:W-:Y:S02]  /*15e0*/  CS2R R28, SRZ ;  /* 0x00000000001c7805 */ /* 0x000fe4000001ff00 */
[----:B------:R-:W-:Y:S02]  /*15f0*/  CS2R R30, SRZ ;  /* 0x00000000001e7805 */ /* 0x000fe4000001ff00 */
[----:B------:R-:W-:Y:S01]  /*1600*/  CS2R R32, SRZ ;  /* 0x0000000000207805 */ /* 0x000fe2000001ff00 */
[----:B------:R-:W-:Y:S01]  /*1610*/  USGXT.U32 UR18, UR5, 0xe ;  /* 0x0000000e0512789a */ /* 0x000fe20008000000 */
[----:B------:R-:W-:-:S02]  /*1620*/  CS2R R34, SRZ ;  /* 0x0000000000227805 */ /* 0x000fc4000001ff00 */
[----:B------:R-:W-:Y:S02]  /*1630*/  CS2R R36, SRZ ;  /* 0x0000000000247805 */ /* 0x000fe4000001ff00 */
[----:B------:R-:W-:Y:S01]  /*1640*/  CS2R R38, SRZ ;  /* 0x0000000000267805 */ /* 0x000fe2000001ff00 */
[----:B------:R-:W-:Y:S01]  /*1650*/  UIADD3 UR10, UP0, UR18, 0x2, URZ ;  /* 0x00000002120a7890 */ /* 0x000fe2000ff1e03f */
[----:B------:R-:W-:Y:S02]  /*1660*/  CS2R R40, SRZ ;  /* 0x0000000000287805 */ /* 0x000fe4000001ff00 */
[----:B------:R-:W-:Y:S02]  /*1670*/  CS2R R42, SRZ ;  /* 0x00000000002a7805 */ /* 0x000fe4000001ff00 */
[----:B------:R-:W-:Y:S01]  /*1680*/  CS2R R44, SRZ ;  /* 0x00000000002c7805 */ /* 0x000fe2000001ff00 */
[----:B------:R-:W-:Y:S01]  /*1690*/  UIADD3.X UR11, UR4, 0x40000040, URZ, UP0, !UPT ;  /* 0x40000040040b7890 */ /* 0x000fe200087fe43f */
        /* <DEDUP_REMOVED lines=20> */
[----:B------:R-:W-:Y:S01]  /*17e0*/  CS2R R86, SRZ ;  /* 0x0000000000567805 */ /* 0x000fe2000001ff00 */
[----:B------:R-:W-:Y:S02]  /*17f0*/  UIADD3.64 UR34, UR10, 0x2, URZ ;  /* 0x000000020a227897 */ /* 0x000fe4000fffe03f */
[----:B------:R-:W-:Y:S02]  /*1800*/  UIADD3.64 UR38, UR10, 0x4, URZ ;  /* 0x000000040a267897 */ /* 0x000fe4000fffe03f */
[----:B------:R-:W-:Y:S02]  /*1810*/  UIADD3.64 UR42, UR10, 0x3fe, URZ ;  /* 0x000003fe0a2a7897 */ /* 0x000fe4000fffe03f */
[----:B------:R-:W-:Y:S02]  /*1820*/  UIADD3.64 UR46, UR10, 0x400, URZ ;  /* 0x000004000a2e7897 */ /* 0x000fe4000fffe03f */
[----:B------:R-:W-:-:S02]  /*1830*/  UIADD3.64 UR50, UR10, 0x402, URZ ;  /* 0x000004020a327897 */ /* 0x000fc4000fffe03f */
[----:B------:R-:W-:-:S12]  /*1840*/  UIADD3.64 UR14, UR10, 0x404, URZ ;  /* 0x000004040a0e7897 */ /* 0x000fd8000fffe03f */
.L_x_49:
[----:B------:R-:W-:Y:S01]  /*1850*/  BAR.SYNC.DEFER_BLOCKING 0x0 ;  /* 0x0000000000007b1d */ /* 0x000fe20000010000 */
[----:B----4-:R-:W-:Y:S01]  /*1860*/  @!P2 IMAD.MOV.U32 R2, RZ, RZ, 0x10000 ;  /* 0x00010000ff02a424 */ /* 0x010fe200078e00ff */
[----:B------:R-:W-:Y:S01]  /*1870*/  ELECT P0, URZ, PT ;  /* 0x00000000003f782f */ /* 0x000fe20003800000 */
[----:B------:R-:W-:-:S03]  /*1880*/  ULOP3.LUT UR26, UR7, 0x1, URZ, 0xc0, !UPT ;  /* 0x00000001071a7892 */ /* 0x000fc6000f8ec03f */
[C---:B------:R-:W-:Y:S02]  /*1890*/  ISETP.LT.U32.AND P0, PT, R6.reuse, 0x40, P0 ;  /* 0x000000400600780c */ /* 0x040fe40000701070 */
[----:B------:R-:W-:Y:S01]  /*18a0*/  ELECT P1, URZ, PT ;  /* 0x00000000003f782f */ /* 0x000fe20003820000 */
[----:B------:R-:W-:Y:S02]  /*18b0*/  ULEA UR24, UR26, UR6, 0xe ;  /* 0x000000061a187291 */ /* 0x000fe4000f8e703f */
[----:B------:R-:W-:Y:S01]  /*18c0*/  ULEA UR26, UR26, UR4, 0x6 ;  /* 0x000000041a1a7291 */ /* 0x000fe2000f8e303f */
[----:B------:R-:W-:-:S06]  /*18d0*/  ISETP.LT.U32.AND P1, PT, R6, 0x40, P1 ;  /* 0x000000400600780c */ /* 0x000fcc0000f21070 */
[----:B------:R-:W-:Y:S01]  /*18e0*/  UMOV UR30, UR26 ;  /* 0x0000001a001e7c82 */ /* 0x000fe20008000000 */
[----:B------:R-:W-:Y:S01]  /*18f0*/  VOTEU.ANY UP0, P0 ;  /* 0x00000000003f7886 */ /* 0x000fe20000000100 */
[----:B------:R-:W-:Y:S01]  /*1900*/  VOTEU.ANY UP2, P0 ;  /* 0x00000000003f7886 */ /* 0x000fe20000040100 */
[----:B------:R1:W-:Y:S01]  /*1910*/  @!P2 SYNCS.ARRIVE.TRANS64 RZ, [UR6+0x10000], R2 ;  /* 0x01000002ffffa9a7 */ /* 0x0003e20008000006 */
[----:B------:R3:W-:Y:S06]  /*1920*/  MEMBAR.ALL.CTA ;  /* 0x0000000000007992 */ /* 0x0007ec0000008000 */
[----:B---3--:R-:W3:Y:S01]  /*1930*/  FENCE.VIEW.ASYNC.S ;  /* 0x00000000000073c6 */ /* 0x008ee20000000000 */
[----:B------:R-:W-:Y:S01]  /*1940*/  @UP0 UIADD3 UR25, UR6, 0x10000, URZ ;  /* 0x0001000006190890 */ /* 0x000fe2000fffe03f */
[----:B------:R-:W-:Y:S01]  /*1950*/  @UP0 UMOV UR8, UR20 ;  /* 0x0000001400080c82 */ /* 0x000fe20008000000 */
[----:B------:R-:W-:Y:S01]  /*1960*/  @UP0 UMOV UR9, UR21 ;  /* 0x0000001500090c82 */ /* 0x000fe20008000000 */
[----:B---3--:R-:W-:Y:S01]  /*1970*/  VOTEU.ANY UP1, P1 ;  /* 0x00000000003f7886 */ /* 0x008fe20000820100 */
[----:B------:R-:W-:Y:S01]  /*1980*/  VOTEU.ANY UP3, P1 ;  /* 0x00000000003f7886 */ /* 0x000fe20000860100 */
[----:B-1----:R-:W-:-:S03]  /*1990*/  SHF.L.U32 R2, R9, 0x1f, RZ ;  /* 0x0000001f09027819 */ /* 0x002fc600000006ff */
[----:B------:R-:W-:Y:S02]  /*19a0*/  @UP1 UIADD3 UR28, UR24, 0x8000, URZ ;  /* 0x00008000181c1890 */ /* 0x000fe4000fffe03f */
[----:B------:R-:W-:Y:S01]  /*19b0*/  @UP1 UIADD3 UR29, UR6, 0x10000, URZ ;  /* 0x00010000061d1890 */ /* 0x000fe2000fffe03f */
[----:B------:R-:W-:Y:S01]  /*19c0*/  @UP1 UMOV UR12, UR22 ;  /* 0x00000016000c1c82 */ /* 0x000fe20008000000 */
[----:B------:R-:W-:Y:S01]  /*19d0*/  @UP1 UMOV UR13, UR23 ;  /* 0x00000017000d1c82 */ /* 0x000fe20008000000 */
[----:B------:R-:W-:Y:S06]  /*19e0*/  BAR.SYNC.DEFER_BLOCKING 0x0 ;  /* 0x0000000000007b1d */ /* 0x000fec0000010000 */
[----:B------:R1:W-:Y:S02]  /*19f0*/  @UP2 UTMALDG.2D [UR24], [UR8] ;  /* 0x00000018080025b4 */ /* 0x0003e40008008000 */
[----:B------:R-:W-:Y:S06]  /*1a00*/  BAR.SYNC.DEFER_BLOCKING 0x0 ;  /* 0x0000000000007b1d */ /* 0x000fec0000010000 */
[----:B------:R1:W-:Y:S02]  /*1a10*/  @UP3 UTMALDG.2D [UR28], [UR12] ;  /* 0x0000001c0c0035b4 */ /* 0x0003e40008008000 */
[----:B------:R-:W-:Y:S06]  /*1a20*/  BAR.SYNC.DEFER_BLOCKING 0x0 ;  /* 0x0000000000007b1d */ /* 0x000fec0000010000 */
[----:B------:R-:W3:Y:S02]  /*1a30*/  SYNCS.PHASECHK.TRANS64.TRYWAIT P0, [UR6+0x10000], R2 ;  /* 0x01000002ff0075a7 */ /* 0x000ee40008000146 */
[----:B-1-3--:R-:W-:Y:S05]  /*1a40*/  @!P0 BRA `(.L_x_48) ;  /* 0x0000000400a48947 */ /* 0x00afea0003800000 */
.L_x_50:
[----:B------:R-:W-:Y:S01]  /*1a50*/  USHF.L.U32 UR5, UR7, 0x7, URZ ;  /* 0x0000000707057899 */ /* 0x000fe2000800063f */
[----:B------:R-:W-:Y:S02]  /*1a60*/  WARPGROUP.DEPBAR.LE gsb0, 0x0 ;  /* 0x00008000000079c5 */ /* 0x000fe40000010000 */
[----:B------:R-:W-:Y:S01]  /*1a70*/  WARPGROUP.ARRIVE ;  /* 0x00000000000079c5 */ /* 0x000fe20000000000 */
[----:B------:R-:W-:Y:S01]  /*1a80*/  ULOP3.LUT UR5, UR5, 0x200, URZ, 0xc0, !UPT ;  /* 0x0000020005057892 */ /* 0x000fe2000f8ec03f */
[----:B------:R-:W1:Y:S01]  /*1a90*/  LDC R2, c[0x0][0x230] ;  /* 0x00008c00ff027b82 */ /* 0x000e620000000800 */
[----:B------:R-:W-:Y:S01]  /*1aa0*/  UMOV UR19, 0x40000040 ;  /* 0x4000004000137882 */ /* 0x000fe20000000000 */
[----:B------:R-:W-:Y:S01]  /*1ab0*/  UMOV UR17, 0x40000040 ;  /* 0x4000004000117882 */ /* 0x000fe20000000000 */
[----:B------:R-:W-:Y:S01]  /*1ac0*/  ULEA.HI UR5, UR6, UR5, URZ, 0x1c ;  /* 0x0000000506057291 */ /* 0x000fe2000f8fe03f */
[----:B------:R-:W-:Y:S01]  /*1ad0*/  LOP3.LUT R9, R9, 0x1, RZ, 0x3c, !PT ;  /* 0x0000000109097812 */ /* 0x000fe200078e3cff */
[----:B------:R-:W-:-:S02]  /*1ae0*/  UIADD3 UR4, UR4, 0x80, URZ ;  /* 0x0000008004047890 */ /* 0x000fc4000fffe03f */
[----:B------:R-:W-:-:S03]  /*1af0*/  ULOP3.LUT UR16, UR5, 0x3fff, URZ, 0xc0, !UPT ;  /* 0x00003fff05107892 */ /* 0x000fc6000f8ec03f */
[----:B------:R-:W-:Y:S01]  /*1b00*/  UMOV UR5, URZ ;  /* 0x0000003f00057c82 */ /* 0x000fe20008000000 */
[----:B------:R-:W-:-:S04]  /*1b10*/  UIADD3 UR8, UP0, UR16, 0x2, URZ ;  /* 0x0000000210087890 */ /* 0x000fc8000ff1e03f */
[----:B------:R-:W-:Y:S01]  /*1b20*/  UIADD3.X UR9, UR5, 0x40000040, URZ, UP0, !UPT ;  /* 0x4000004005097890 */ /* 0x000fe200087fe43f */
[----:B------:R-:W-:Y:S03]  /*1b30*/  HGMMA.64x128x16.F32 R24, gdesc[UR16], R24 ;  /* 0x01e00000101879f0 */ /* 0x000fe60008700818 */
[----:B------:R-:W-:Y:S02]  /*1b40*/  UIADD3.64 UR32, UR8, 0x2, URZ ;  /* 0x0000000208207897 */ /* 0x000fe4000fffe03f */
[----:B------:R-:W-:Y:S02]  /*1b50*/  UIADD3.64 UR36, UR8, 0x4, URZ ;  /* 0x0000000408247897 */ /* 0x000fe4000fffe03f */
[----:B------:R-:W-:Y:S01]  /*1b60*/  UIADD3.64 UR40, UR8, 0x3fe, URZ ;  /* 0x000003fe08287897 */ /* 0x000fe2000fffe03f */
[----:B-1----:R-:W-:Y:S01]  /*1b70*/  ISETP.LE.AND P0, PT, R2, UR4, PT ;  /* 0x0000000402007c0c */ /* 0x002fe2000bf03270 */
[----:B------:R-:W-:-:S02]  /*1b80*/  UIADD3.64 UR44, UR8, 0x400, URZ ;  /* 0x00000400082c7897 */ /* 0x000fc4000fffe03f */
[----:B------:R-:W-:Y:S02]  /*1b90*/  UIADD3.64 UR48, UR8, 0x402, URZ ;  /* 0x0000040208307897 */ /* 0x000fe4000fffe03f */
[----:B------:R-:W-:Y:S02]  /*1ba0*/  UIADD3.64 UR12, UR8, 0x404, URZ ;  /* 0x00000404080c7897 */ /* 0x000fe4000fffe03f */
[----:B------:R-:W-:-:S12]  /*1bb0*/  HGMMA.64x128x16.F32 R24, gdesc[UR8], R24 ;  /* 0x01e00000081879f0 */ /* 0x000fd80008700818 */
[----:B------:R-:W-:-:S12]  /*1bc0*/  HGMMA.64x128x16.F32 R24, gdesc[UR32], R24 ;  /* 0x01e00000201879f0 */ /* 0x000fd80008700818 */
[----:B------:R-:W-:-:S12]  /*1bd0*/  HGMMA.64x128x16.F32 R24, gdesc[UR36], R24 ;  /* 0x01e00000241879f0 */ /* 0x000fd80008700818 */
[----:B------:R-:W-:-:S12]  /*1be0*/  HGMMA.64x128x16.F32 R24, gdesc[UR40], R24 ;  /* 0x01e00000281879f0 */ /* 0x000fd80008700818 */
[----:B------:R-:W-:-:S12]  /*1bf0*/  HGMMA.64x128x16.F32 R24, gdesc[UR44], R24 ;  /* 0x01e000002c1879f0 */ /* 0x000fd80008700818 */
[----:B------:R-:W-:-:S12]  /*1c00*/  HGMMA.64x128x16.F32 R24, gdesc[UR48], R24 ;  /* 0x01e00000301879f0 */ /* 0x000fd80008700818 */
[----:B------:R-:W-:Y:S01]  /*1c10*/  HGMMA.64x128x16.F32 R24, gdesc[UR12], R24, gsb0 ;  /* 0x01e000000c1879f0 */ /* 0x000fe20008000818 */
[----:B------:R-:W-:Y:S05]  /*1c20*/  @!P0 BRA `(.L_x_49) ;  /* 0xfffffffc00088947 */ /* 0x000fea000383ffff */
.L_x_47:
[C---:B----4-:R-:W-:Y:S01]  /*1c30*/  IMAD.SHL.U32 R2, R0.reuse, 0x80, RZ ;  /* 0x0000008000027824 */ /* 0x050fe200078e00ff */
[----:B------:R-:W-:Y:S02]  /*1c40*/  WARPGROUP.DEPBAR.LE gsb0, 0x0 ;  /* 0x00008000000079c5 */ /* 0x000fe40000010000 */
[----:B------:R-:W-:Y:S01]  /*1c50*/  IMAD.SHL.U32 R3, R0, 0x10, RZ ;  /* 0x0000001000037824 */ /* 0x000fe200078e00ff */
[----:B------:R-:W-:Y:S01]  /*1c60*/  BAR.SYNC.DEFER_BLOCKING 0x0 ;  /* 0x0000000000007b1d */ /* 0x000fe20000010000 */
[----:B------:R-:W-:Y:S02]  /*1c70*/  LOP3.LUT R2, R2, 0x780, RZ, 0xc0, !PT ;  /* 0x0000078002027812 */ /* 0x000fe400078ec0ff */
[----:B------:R-:W-:Y:S02]  /*1c80*/  ELECT P0, URZ, PT ;  /* 0x00000000003f782f */ /* 0x000fe40003800000 */
[----:B------:R-:W-:Y:S01]  /*1c90*/  F2FP.F16.F32.PACK_AB R24, R25, R24 ;  /* 0x000000181918723e */ /* 0x000fe200000000ff */
[----:B------:R-:W-:Y:S01]  /*1ca0*/  ULOP3.LUT UR7, UR7, 0x1, URZ, 0xc0, !UPT ;  /* 0x0000000107077892 */ /* 0x000fe2000f8ec03f */
[----:B------:R-:W-:Y:S01]  /*1cb0*/  LOP3.LUT R3, R2, 0x70, R3, 0xf8, !PT ;  /* 0x0000007002037812 */ /* 0x000fe200078ef803 */
[----:B------:R-:W-:Y:S01]  /*1cc0*/  UMOV UR10, UR27 ;  /* 0x0000001b000a7c82 */ /* 0x000fe20008000000 */
[----:B------:R-:W-:Y:S01]  /*1cd0*/  F2FP.F16.F32.PACK_AB R25, R27, R26 ;  /* 0x0000001a1b19723e */ /* 0x000fe200000000ff */
[----:B------:R-:W-:Y:S01]  /*1ce0*/  ULEA UR9, UR7, UR31, 0x6 ;  /* 0x0000001f07097291 */ /* 0x000fe2000f8e303f */
[----:B------:R-:W-:Y:S01]  /*1cf0*/  LOP3.LUT R3, R3, 0x10, R0, 0x78, !PT ;  /* 0x0000001003037812 */ /* 0x000fe200078e7800 */
[----:B------:R-:W-:Y:S01]  /*1d00*/  IMAD.SHL.U32 R0, R0, 0x40, RZ ;  /* 0x0000004000007824 */ /* 0x000fe200078e00ff */
[----:B------:R-:W-:Y:S01]  /*1d10*/  F2FP.F16.F32.PACK_AB R56, R57, R56 ;  /* 0x000000383938723e */ /* 0x000fe200000000ff */
[----:B------:R-:W-:Y:S01]  /*1d20*/  ULEA UR8, UR7, UR6, 0xe ;  /* 0x0000000607087291 */ /* 0x000fe2000f8e703f */
[----:B------:R-:W-:-:S02]  /*1d30*/  F2FP.F16.F32.PACK_AB R26, R29, R28 ;  /* 0x0000001c1d1a723e */ /* 0x000fc400000000ff */
[----:B------:R-:W-:Y:S02]  /*1d40*/  LOP3.LUT R0, R3, 0x3800, R0, 0xf8, !PT ;  /* 0x0000380003007812 */ /* 0x000fe400078ef800 */
[----:B------:R-:W-:Y:S02]  /*1d50*/  F2FP.F16.F32.PACK_AB R27, R31, R30 ;  /* 0x0000001e1f1b723e */ /* 0x000fe400000000ff */
[C---:B------:R-:W-:Y:S01]  /*1d60*/  LOP3.LUT R3, R0.reuse, 0x20, RZ, 0x3c, !PT ;  /* 0x0000002000037812 */ /* 0x040fe200078e3cff */
[C---:B------:R-:W-:Y:S01]  /*1d70*/  VIADD R2, R0.reuse, UR6 ;  /* 0x0000000600027c36 */ /* 0x040fe20008000000 */
[----:B------:R-:W-:Y:S02]  /*1d80*/  LOP3.LUT R4, R0, 0x40, RZ, 0x3c, !PT ;  /* 0x0000004000047812 */ /* 0x000fe400078e3cff */
[----:B------:R-:W-:Y:S01]  /*1d90*/  F2FP.F16.F32.PACK_AB R32, R33, R32 ;  /* 0x000000202120723e */ /* 0x000fe200000000ff */
[----:B------:R-:W-:Y:S01]  /*1da0*/  VIADD R3, R3, UR6 ;  /* 0x0000000603037c36 */ /* 0x000fe20008000000 */
[----:B------:R-:W-:Y:S01]  /*1db0*/  F2FP.F16.F32.PACK_AB R57, R59, R58 ;  /* 0x0000003a3b39723e */ /* 0x000fe200000000ff */
[----:B------:R-:W1:Y:S01]  /*1dc0*/  @!P2 SYNCS.CCTL.IV [UR6+0x10000] ;  /* 0x01000000ff00a9b1 */ /* 0x000e620008000006 */
[----:B------:R-:W-:Y:S01]  /*1dd0*/  F2FP.F16.F32.PACK_AB R33, R35, R34 ;  /* 0x000000222321723e */ /* 0x000fe200000000ff */
[----:B------:R-:W-:Y:S01]  /*1de0*/  VIADD R4, R4, UR6 ;  /* 0x0000000604047c36 */ /* 0x000fe20008000000 */
[----:B------:R-:W-:Y:S01]  /*1df0*/  F2FP.F16.F32.PACK_AB R58, R61, R60 ;  /* 0x0000003c3d3a723e */ /* 0x000fe200000000ff */
[----:B-1----:R-:W-:Y:S01]  /*1e00*/  STSM.16.M88.4 [R2], R24 ;  /* 0x0000001802007844 */ /* 0x002fe20000000200 */
[----:B------:R-:W-:-:S02]  /*1e10*/  F2FP.F16.F32.PACK_AB R59, R63, R62 ;  /* 0x0000003e3f3b723e */ /* 0x000fc400000000ff */
[----:B------:R-:W-:Y:S02]  /*1e20*/  F2FP.F16.F32.PACK_AB R64, R65, R64 ;  /* 0x000000404140723e */ /* 0x000fe400000000ff */
[----:B------:R-:W-:Y:S01]  /*1e30*/  LOP3.LUT R0, R0, 0x60, RZ, 0x3c, !PT ;  /* 0x0000006000007812 */ /* 0x000fe200078e3cff */
[----:B------:R-:W-:Y:S01]  /*1e40*/  STSM.16.M88.4 [R2+0x4000], R56 ;  /* 0x0040003802007844 */ /* 0x000fe20000000200 */
[----:B------:R-:W-:Y:S02]  /*1e50*/  F2FP.F16.F32.PACK_AB R34, R37, R36 ;  /* 0x000000242522723e */ /* 0x000fe400000000ff */
[----:B------:R-:W-:Y:S01]  /*1e60*/  F2FP.F16.F32.PACK_AB R35, R39, R38 ;  /* 0x000000262723723e */ /* 0x000fe200000000ff */
[----:B------:R-:W-:Y:S01]  /*1e70*/  VIADD R0, R0, UR6 ;  /* 0x0000000600007c36 */ /* 0x000fe20008000000 */
[----:B------:R-:W-:Y:S02]  /*1e80*/  F2FP.F16.F32.PACK_AB R40, R41, R40 ;  /* 0x000000282928723e */ /* 0x000fe400000000ff */
[----:B------:R-:W-:Y:S01]  /*1e90*/  F2FP.F16.F32.PACK_AB R65, R67, R66 ;  /* 0x000000424341723e */ /* 0x000fe200000000ff */
[----:B------:R-:W-:Y:S01]  /*1ea0*/  STSM.16.M88.4 [R3], R32 ;  /* 0x0000002003007844 */ /* 0x000fe20000000200 */
[----:B------:R-:W-:-:S02]  /*1eb0*/  F2FP.F16.F32.PACK_AB R41, R43, R42 ;  /* 0x0000002a2b29723e */ /* 0x000fc400000000ff */
[----:B------:R-:W-:Y:S02]  /*1ec0*/  F2FP.F16.F32.PACK_AB R66, R69, R68 ;  /* 0x000000444542723e */ /* 0x000fe400000000ff */
[----:B------:R-:W-:Y:S02]  /*1ed0*/  F2FP.F16.F32.PACK_AB R67, R71, R70 ;  /* 0x000000464743723e */ /* 0x000fe400000000ff */
[----:B------:R-:W-:Y:S02]  /*1ee0*/  F2FP.F16.F32.PACK_AB R72, R73, R72 ;  /* 0x000000484948723e */ /* 0x000fe400000000ff */
[----:B------:R-:W-:Y:S01]  /*1ef0*/  F2FP.F16.F32.PACK_AB R42, R45, R44 ;  /* 0x0000002c2d2a723e */ /* 0x000fe200000000ff */
[----:B------:R-:W-:Y:S01]  /*1f00*/  STSM.16.M88.4 [R3+0x4000], R64 ;  /* 0x0040004003007844 */ /* 0x000fe20000000200 */
[----:B------:R-:W-:Y:S02]  /*1f10*/  F2FP.F16.F32.PACK_AB R43, R47, R46 ;  /* 0x0000002e2f2b723e */ /* 0x000fe400000000ff */
[----:B------:R-:W-:-:S02]  /*1f20*/  F2FP.F16.F32.PACK_AB R48, R49, R48 ;  /* 0x000000303130723e */ /* 0x000fc400000000ff */
[----:B------:R-:W-:Y:S01]  /*1f30*/  F2FP.F16.F32.PACK_AB R73, R75, R74 ;  /* 0x0000004a4b49723e */ /* 0x000fe200000000ff */
[----:B------:R-:W-:Y:S01]  /*1f40*/  STSM.16.M88.4 [R4], R40 ;  /* 0x0000002804007844 */ /* 0x000fe20000000200 */
[----:B------:R-:W-:Y:S02]  /*1f50*/  F2FP.F16.F32.PACK_AB R49, R51, R50 ;  /* 0x000000323331723e */ /* 0x000fe400000000ff */
[----:B------:R-:W-:Y:S02]  /*1f60*/  F2FP.F16.F32.PACK_AB R74, R77, R76 ;  /* 0x0000004c4d4a723e */ /* 0x000fe400000000ff */
[----:B------:R-:W-:Y:S02]  /*1f70*/  F2FP.F16.F32.PACK_AB R75, R79, R78 ;  /* 0x0000004e4f4b723e */ /* 0x000fe400000000ff */
[----:B------:R-:W-:Y:S02]  /*1f80*/  F2FP.F16.F32.PACK_AB R80, R81, R80 ;  /* 0x000000505150723e */ /* 0x000fe400000000ff */
[----:B------:R-:W-:Y:S01]  /*1f90*/  F2FP.F16.F32.PACK_AB R50, R53, R52 ;  /* 0x000000343532723e */ /* 0x000fe200000000ff */
[----:B------:R-:W-:Y:S01]  /*1fa0*/  STSM.16.M88.4 [R4+0x4000], R72 ;  /* 0x0040004804007844 */ /* 0x000fe20000000200 */
[----:B------:R-:W-:-:S02]  /*1fb0*/  F2FP.F16.F32.PACK_AB R51, R55, R54 ;  /* 0x000000363733723e */ /* 0x000fc400000000ff */
[----:B------:R-:W-:Y:S02]  /*1fc0*/  F2FP.F16.F32.PACK_AB R81, R83, R82 ;  /* 0x000000525351723e */ /* 0x000fe400000000ff */
[----:B------:R-:W-:Y:S01]  /*1fd0*/  F2FP.F16.F32.PACK_AB R82, R85, R84 ;  /* 0x000000545552723e */ /* 0x000fe200000000ff */
[----:B------:R-:W-:Y:S01]  /*1fe0*/  STSM.16.M88.4 [R0], R48 ;  /* 0x0000003000007844 */ /* 0x000fe20000000200 */
[----:B------:R-:W-:Y:S02]  /*1ff0*/  F2FP.F16.F32.PACK_AB R83, R87, R86 ;  /* 0x000000565753723e */ /* 0x000fe400000000ff */
[----:B------:R-:W-:-:S03]  /*2000*/  ISETP.LT.U32.AND P0, PT, R6, 0x40, P0 ;  /* 0x000000400600780c */ /* 0x000fc60000701070 */
[----:B------:R-:W-:Y:S01]  /*2010*/  STSM.16.M88.4 [R0+0x4000], R80 ;  /* 0x0040005000007844 */ /* 0x000fe20000000200 */
[----:B------:R1:W-:Y:S06]  /*2020*/  MEMBAR.ALL.CTA ;  /* 0x0000000000007992 */ /* 0x0003ec0000008000 */
[----:B-1----:R-:W1:Y:S03]  /*2030*/  FENCE.VIEW.ASYNC.S ;  /* 0x00000000000073c6 */ /* 0x002e660000000000 */
[----:B-1----:R-:W-:Y:S01]  /*2040*/  VOTEU.ANY UP0, P0 ;  /* 0x00000000003f7886 */ /* 0x002fe20000000100 */
[----:B------:R-:W-:-:S04]  /*2050*/  VOTEU.ANY UP1, P0 ;  /* 0x00000000003f7886 */ /* 0x000fc80000020100 */
[----:B---3--:R-:W-:Y:S01]  /*2060*/  @UP0 UMOV UR4, UR52 ;  /* 0x0000003400040c82 */ /* 0x008fe20008000000 */
[----:B------:R-:W-:Y:S01]  /*2070*/  @UP0 UMOV UR5, UR53 ;  /* 0x0000003500050c82 */ /* 0x000fe20008000000 */
[----:B------:R-:W-:Y:S06]  /*2080*/  BAR.SYNC.DEFER_BLOCKING 0x0 ;  /* 0x0000000000007b1d */ /* 0x000fec0000010000 */
[----:B------:R1:W-:Y:S01]  /*2090*/  @UP1 UTMASTG.2D [UR8], [UR4] ;  /* 0x00000008040013b5 */ /* 0x0003e20008008000 */
[----:B------:R0:W-:Y:S01]  /*20a0*/  UTMACMDFLUSH ;  /* 0x00000000000079b7 */ /* 0x0001e20000000000 */
[----:B------:R-:W-:-:S04]  /*20b0*/  DEPBAR.LE SB0, 0x0 ;  /* 0x000080000000791a */ /* 0x000fc80000000000 */
[----:B------:R-:W-:Y:S06]  /*20c0*/  BAR.SYNC.DEFER_BLOCKING 0x0 ;  /* 0x0000000000007b1d */ /* 0x000fec0000010000 */
[----:B-1----:R-:W-:Y:S05]  /*20d0*/  EXIT ;  /* 0x000000000000794d */ /* 0x002fea0003800000 */
.L_x_48:
[----:B------:R-:W1:Y:S02]  /*20e0*/  SYNCS.PHASECHK.TRANS64.TRYWAIT P0, [UR6+0x10000], R2 ;  /* 0x01000002ff0075a7 */ /* 0x000e640008000146 */
[----:B-1----:R-:W-:Y:S05]  /*20f0*/  @!P0 BRA `(.L_x_48) ;  /* 0xfffffffc00f88947 */ /* 0x002fea000383ffff */
[----:B------:R-:W-:Y:S05]  /*2100*/  BRA `(.L_x_50) ;  /* 0xfffffff800507947 */ /* 0x000fea000383ffff */
.L_x_51:
[----:B------:R-:W-:-:S00]  /*2110*/  BRA `(.L_x_51) ;  /* 0xfffffffc00fc7947 */ /* 0x000fc0000383ffff */
[----:B------:R-:W-:-:S00]  /*2120*/  NOP ;  /* 0x0000000000007918 */ /* 0x000fc00000000000 */
        /* <DEDUP_REMOVED lines=13> */
.L_x_52:


//--------------------- .nv.shared.gluon_wgmma    --------------------------
	.section	.nv.shared.gluon_wgmma,"aw",@nobits
	.sectionflags	@""
	.align	16
	.zero		1024


//--------------------- .nv.shared.reserved.0     --------------------------
	.section	.nv.shared.reserved.0,"aw",@nobits
	.weak		__nv_reservedSMEM_offset_0_alias
	.size		__nv_reservedSMEM_offset_0_alias, 0, 0
	.other		__nv_reservedSMEM_offset_0_alias,@"STO_CUDA_RESERVED_SHARED STV_DEFAULT"
__nv_reservedSMEM_offset_0_alias:
	.zero		0


//--------------------- .nv.constant0.gluon_wgmma --------------------------
	.section	.nv.constant0.gluon_wgmma,"a",@progbits
	.sectionflags	@""
	.align	4
.nv.constant0.gluon_wgmma:
	.zero		608


//--------------------- SYMBOLS --------------------------

	.type		.nv.reservedSmem.offset0,@object
	.size		.nv.reservedSmem.offset0,0x4
